def matmul_kernel(
    a_ptr,
    b_ptr,
    c_ptr,
    M,
    N,
    K,
    stride_am,
    stride_ak,
    stride_bk,
    stride_bn,
    stride_cm,
    stride_cn,
    BLOCK_M: tl.constexpr,
    BLOCK_N: tl.constexpr,
    BLOCK_K: tl.constexpr,
    GROUP_M: tl.constexpr,
):
    pid = tl.program_id(axis=0)
    num_pid_m = tl.cdiv(M, BLOCK_M)
    num_pid_n = tl.cdiv(N, BLOCK_N)
    num_pid_in_group = GROUP_M * num_pid_n
    group_id = pid // num_pid_in_group
    first_pid_m = group_id * GROUP_M
    group_size_m = min(num_pid_m - first_pid_m, GROUP_M)
    pid_m = first_pid_m + ((pid % num_pid_in_group) % group_size_m)
    pid_n = (pid % num_pid_in_group) // group_size_m

    offs_am = (pid_m * BLOCK_M + tl.arange(0, BLOCK_M)) % M
    offs_bn = (pid_n * BLOCK_N + tl.arange(0, BLOCK_N)) % N
    offs_k = tl.arange(0, BLOCK_K)
    a_ptrs = a_ptr + offs_am[:, None] * stride_am + offs_k[None, :] * stride_ak
    b_ptrs = b_ptr + offs_k[:, None] * stride_bk + offs_bn[None, :] * stride_bn

    acc = tl.zeros((BLOCK_M, BLOCK_N), dtype=tl.float32)
    for kk in range(0, tl.cdiv(K, BLOCK_K)):
        a = tl.load(a_ptrs, mask=offs_k[None, :] < K - kk * BLOCK_K, other=0.0)
        b = tl.load(b_ptrs, mask=offs_k[:, None] < K - kk * BLOCK_K, other=0.0)
        acc = tl.dot(a, b, acc)
        a_ptrs += BLOCK_K * stride_ak
        b_ptrs += BLOCK_K * stride_bk

    c = acc.to(c_ptr.dtype.element_ty)
    offs_cm = pid_m * BLOCK_M + tl.arange(0, BLOCK_M)
    offs_cn = pid_n * BLOCK_N + tl.arange(0, BLOCK_N)
    c_ptrs = c_ptr + offs_cm[:, None] * stride_cm + offs_cn[None, :] * stride_cn
    mask = (offs_cm[:, None] < M) & (offs_cn[None, :] < N)
    tl.store(c_ptrs, c, mask=mask)

# config = {"BLOCK_K": 64, "BLOCK_M": 128, "BLOCK_N": 128, "GROUP_M": 8, "arch": "sm_90", "dtype": "fp16", "num_ctas": 4, "num_stages": 3, "num_warps": 16}
# arch = sm_90


// ===== COMPILED SASS (sm_90a) =====

	.target	sm_90a

	.elftype	@"ET_EXEC"


//--------------------- .note.nv.tkinfo           --------------------------
	.section	.note.nv.tkinfo,"",@"SHT_NOTE"
	.sectionflags	@"SHF_NOTE_NV_TKINFO"
	.tkinfo
        /*0018*/ 	.word	0x00000002
        /*0030*/ 	.string	""
        /*0030*/ 	.string	"ptxas"
        /*0030*/ 	.string	"Cuda compilation tools, release 13.0, V13.0.88"
        /*0030*/ 	.string	"Build cuda_13.0.r13.0/compiler.36424714_0"
        /*0030*/ 	.string	"-v  -suppress-debug-info  -lineinfo  -arch sm_90a "



//--------------------- .note.nv.cuinfo           --------------------------
	.section	.note.nv.cuinfo,"",@"SHT_NOTE"
	.sectionflags	@"SHF_NOTE_NV_CUINFO"
        /*0018*/ 	.short	0x0002
        /*001a*/ 	.short	0x005a
        /*001c*/ 	.short	0x0082
	.zero		2


//--------------------- .nv.info                  --------------------------
	.section	.nv.info,"",@"SHT_CUDA_INFO"
	.align	4


	//----- nvinfo : EIATTR_REGCOUNT
	.align		4
        /*0000*/ 	.byte	0x04, 0x2f
        /*0002*/ 	.short	(.L_1 - .L_0)
	.align		4
.L_0:
        /*0004*/ 	.word	index@(matmul_kernel)
        /*0008*/ 	.word	0x00000042


	//----- nvinfo : EIATTR_FRAME_SIZE
	.align		4
.L_1:
        /*000c*/ 	.byte	0x04, 0x11
        /*000e*/ 	.short	(.L_3 - .L_2)
	.align		4
.L_2:
        /*0010*/ 	.word	index@(matmul_kernel)
        /*0014*/ 	.word	0x00000000


	//----- nvinfo : EIATTR_MIN_STACK_SIZE
	.align		4
.L_3:
        /*0018*/ 	.byte	0x04, 0x12
        /*001a*/ 	.short	(.L_5 - .L_4)
	.align		4
.L_4:
        /*001c*/ 	.word	index@(matmul_kernel)
        /*0020*/ 	.word	0x00000000
.L_5:


//--------------------- .nv.compat                --------------------------
	.section	.nv.compat,"",@"SHT_CUDA_COMPAT_INFO"
	.align	4
        /*0000*/ 	.byte	0x02, 0x09, 0x01, 0x00, 0x02, 0x02, 0x04, 0x00, 0x02, 0x05, 0x05, 0x00, 0x03, 0x07, 0x01, 0x01
        /*0010*/ 	.byte	0x02, 0x03, 0x00, 0x00, 0x02, 0x06, 0x01, 0x00, 0x04, 0x0b, 0x08, 0x00, 0x00, 0x00, 0x00, 0x00
        /*0020*/ 	.byte	0x00, 0x00, 0x00, 0x00


//--------------------- .nv.info.matmul_kernel    --------------------------
	.section	.nv.info.matmul_kernel,"",@"SHT_CUDA_INFO"
	.sectionflags	@""
	.align	4


	//----- nvinfo : EIATTR_CUDA_API_VERSION
	.align		4
        /*0000*/ 	.byte	0x04, 0x37
        /*0002*/ 	.short	(.L_7 - .L_6)
.L_6:
        /*0004*/ 	.word	0x00000082


	//----- nvinfo : EIATTR_KPARAM_INFO
	.align		4
.L_7:
        /*0008*/ 	.byte	0x04, 0x17
        /*000a*/ 	.short	(.L_9 - .L_8)
.L_8:
        /*000c*/ 	.word	0x00000000
        /*0010*/ 	.short	0x000d
        /*0012*/ 	.short	0x0048
        /*0014*/ 	.byte	0x00, 0xf4, 0x21, 0x00


	//----- nvinfo : EIATTR_KPARAM_INFO
	.align		4
.L_9:
        /*0018*/ 	.byte	0x04, 0x17
        /*001a*/ 	.short	(.L_11 - .L_10)
.L_10:
        /*001c*/ 	.word	0x00000000
        /*0020*/ 	.short	0x000c
        /*0022*/ 	.short	0x0040
        /*0024*/ 	.byte	0x00, 0xf4, 0x21, 0x00


	//----- nvinfo : EIATTR_KPARAM_INFO
	.align		4
.L_11:
        /*0028*/ 	.byte	0x04, 0x17
        /*002a*/ 	.short	(.L_13 - .L_12)
.L_12:
        /*002c*/ 	.word	0x00000000
        /*0030*/ 	.short	0x000b
        /*0032*/ 	.short	0x0038
        /*0034*/ 	.byte	0x00, 0xf0, 0x11, 0x00


	//----- nvinfo : EIATTR_KPARAM_INFO
	.align		4
.L_13:
        /*0038*/ 	.byte	0x04, 0x17
        /*003a*/ 	.short	(.L_15 - .L_14)
.L_14:
        /*003c*/ 	.word	0x00000000
        /*0040*/ 	.short	0x000a
        /*0042*/ 	.short	0x0034
        /*0044*/ 	.byte	0x00, 0xf0, 0x11, 0x00


	//----- nvinfo : EIATTR_KPARAM_INFO
	.align		4
.L_15:
        /*0048*/ 	.byte	0x04, 0x17
        /*004a*/ 	.short	(.L_17 - .L_16)
.L_16:
        /*004c*/ 	.word	0x00000000
        /*0050*/ 	.short	0x0009
        /*0052*/ 	.short	0x0030
        /*0054*/ 	.byte	0x00, 0xf0, 0x11, 0x00


	//----- nvinfo : EIATTR_KPARAM_INFO
	.align		4
.L_17:
        /*0058*/ 	.byte	0x04, 0x17
        /*005a*/ 	.short	(.L_19 - .L_18)
.L_18:
        /*005c*/ 	.word	0x00000000
        /*0060*/ 	.short	0x0008
        /*0062*/ 	.short	0x002c
        /*0064*/ 	.byte	0x00, 0xf0, 0x11, 0x00


	//----- nvinfo : EIATTR_KPARAM_INFO
	.align		4
.L_19:
        /*0068*/ 	.byte	0x04, 0x17
        /*006a*/ 	.short	(.L_21 - .L_20)
.L_20:
        /*006c*/ 	.word	0x00000000
        /*0070*/ 	.short	0x0007
        /*0072*/ 	.short	0x0028
        /*0074*/ 	.byte	0x00, 0xf0, 0x11, 0x00


	//----- nvinfo : EIATTR_KPARAM_INFO
	.align		4
.L_21:
        /*0078*/ 	.byte	0x04, 0x17
        /*007a*/ 	.short	(.L_23 - .L_22)
.L_22:
        /*007c*/ 	.word	0x00000000
        /*0080*/ 	.short	0x0006
        /*0082*/ 	.short	0x0024
        /*0084*/ 	.byte	0x00, 0xf0, 0x11, 0x00


	//----- nvinfo : EIATTR_KPARAM_INFO
	.align		4
.L_23:
        /*0088*/ 	.byte	0x04, 0x17
        /*008a*/ 	.short	(.L_25 - .L_24)
.L_24:
        /*008c*/ 	.word	0x00000000
        /*0090*/ 	.short	0x0005
        /*0092*/ 	.short	0x0020
        /*0094*/ 	.byte	0x00, 0xf0, 0x11, 0x00


	//----- nvinfo : EIATTR_KPARAM_INFO
	.align		4
.L_25:
        /*0098*/ 	.byte	0x04, 0x17
        /*009a*/ 	.short	(.L_27 - .L_26)
.L_26:
        /*009c*/ 	.word	0x00000000
        /*00a0*/ 	.short	0x0004
        /*00a2*/ 	.short	0x001c
        /*00a4*/ 	.byte	0x00, 0xf0, 0x11, 0x00


	//----- nvinfo : EIATTR_KPARAM_INFO
	.align		4
.L_27:
        /*00a8*/ 	.byte	0x04, 0x17
        /*00aa*/ 	.short	(.L_29 - .L_28)
.L_28:
        /*00ac*/ 	.word	0x00000000
        /*00b0*/ 	.short	0x0003
        /*00b2*/ 	.short	0x0018
        /*00b4*/ 	.byte	0x00, 0xf0, 0x11, 0x00


	//----- nvinfo : EIATTR_KPARAM_INFO
	.align		4
.L_29:
        /*00b8*/ 	.byte	0x04, 0x17
        /*00ba*/ 	.short	(.L_31 - .L_30)
.L_30:
        /*00bc*/ 	.word	0x00000000
        /*00c0*/ 	.short	0x0002
        /*00c2*/ 	.short	0x0010
        /*00c4*/ 	.byte	0x00, 0xf4, 0x21, 0x00


	//----- nvinfo : EIATTR_KPARAM_INFO
	.align		4
.L_31:
        /*00c8*/ 	.byte	0x04, 0x17
        /*00ca*/ 	.short	(.L_33 - .L_32)
.L_32:
        /*00cc*/ 	.word	0x00000000
        /*00d0*/ 	.short	0x0001
        /*00d2*/ 	.short	0x0008
        /*00d4*/ 	.byte	0x00, 0xf4, 0x21, 0x00


	//----- nvinfo : EIATTR_KPARAM_INFO
	.align		4
.L_33:
        /*00d8*/ 	.byte	0x04, 0x17
        /*00da*/ 	.short	(.L_35 - .L_34)
.L_34:
        /*00dc*/ 	.word	0x00000000
        /*00e0*/ 	.short	0x0000
        /*00e2*/ 	.short	0x0000
        /*00e4*/ 	.byte	0x00, 0xf4, 0x21, 0x00


	//----- nvinfo : EIATTR_EXPLICIT_CLUSTER
	.align		4
.L_35:
        /*00e8*/ 	.byte	0x01, 0x3e
	.zero		2


	//----- nvinfo : EIATTR_CTA_PER_CLUSTER
	.align		4
        /*00ec*/ 	.byte	0x04, 0x3d
        /*00ee*/ 	.short	(.L_37 - .L_36)
.L_36:
        /*00f0*/ 	.word	0x00000004
        /*00f4*/ 	.word	0x00000001
        /*00f8*/ 	.word	0x00000001


	//----- nvinfo : EIATTR_SPARSE_MMA_MASK
	.align		4
.L_37:
        /*00fc*/ 	.byte	0x03, 0x50
        /*00fe*/ 	.short	0x0000


	//----- nvinfo : EIATTR_MAXREG_COUNT
	.align		4
        /*0100*/ 	.byte	0x03, 0x1b
        /*0102*/ 	.short	0x0080


	//----- nvinfo : EIATTR_NUM_BARRIERS
	.align		4
        /*0104*/ 	.byte	0x02, 0x4c
        /*0106*/ 	.byte	0x01
	.zero		1


	//----- nvinfo : EIATTR_MERCURY_ISA_VERSION
	.align		4
        /*0108*/ 	.byte	0x03, 0x5f
        /*010a*/ 	.short	0x0101


	//----- nvinfo : EIATTR_EXIT_INSTR_OFFSETS
	.align		4
        /*010c*/ 	.byte	0x04, 0x1c
        /*010e*/ 	.short	(.L_39 - .L_38)


	//   ....[0]....
.L_38:
        /*0110*/ 	.word	0x000020e0


	//   ....[1]....
        /*0114*/ 	.word	0x00002110


	//----- nvinfo : EIATTR_REQNTID
	.align		4
.L_39:
        /*0118*/ 	.byte	0x04, 0x10
        /*011a*/ 	.short	(.L_41 - .L_40)
.L_40:
        /*011c*/ 	.word	0x00000200
        /*0120*/ 	.word	0x00000001
        /*0124*/ 	.word	0x00000001


	//----- nvinfo : EIATTR_CBANK_PARAM_SIZE
	.align		4
.L_41:
        /*0128*/ 	.byte	0x03, 0x19
        /*012a*/ 	.short	0x0050


	//----- nvinfo : EIATTR_PARAM_CBANK
	.align		4
        /*012c*/ 	.byte	0x04, 0x0a
        /*012e*/ 	.short	(.L_43 - .L_42)
	.align		4
.L_42:
        /*0130*/ 	.word	index@(.nv.constant0.matmul_kernel)
        /*0134*/ 	.short	0x0210
        /*0136*/ 	.short	0x0050


	//----- nvinfo : EIATTR_SW_WAR
	.align		4
.L_43:
        /*0138*/ 	.byte	0x04, 0x36
        /*013a*/ 	.short	(.L_45 - .L_44)
.L_44:
        /*013c*/ 	.word	0x00000008
.L_45:


//--------------------- .nv.callgraph             --------------------------
	.section	.nv.callgraph,"",@"SHT_CUDA_CALLGRAPH"
	.align	4
	.sectionentsize	8
	.align		4
        /*0000*/ 	.word	0x00000000
	.align		4
        /*0004*/ 	.word	0xffffffff
	.align		4
        /*0008*/ 	.word	0x00000000
	.align		4
        /*000c*/ 	.word	0xfffffffe
	.align		4
        /*0010*/ 	.word	0x00000000
	.align		4
        /*0014*/ 	.word	0xfffffffd
	.align		4
        /*0018*/ 	.word	0x00000000
	.align		4
        /*001c*/ 	.word	0xfffffffc


//--------------------- .text.matmul_kernel       --------------------------
	.section	.text.matmul_kernel,"ax",@progbits
	.align	128
        .global         matmul_kernel
        .type           matmul_kernel,@function
        .size           matmul_kernel,(.L_x_3 - matmul_kernel)
        .other          matmul_kernel,@"STO_CUDA_ENTRY STV_DEFAULT"
matmul_kernel:
.text.matmul_kernel:
[----:B------:R-:W-:Y:S08]  /*0000*/  LDC R1, c[0x0][0x28] ;  /* 0x00000a00ff017b82 */ /* 0x000ff00000000800 */
[----:B------:R-:W0:Y:S01]  /*0010*/  LDC.64 R20, c[0x0][0x228] ;  /* 0x00008a00ff147b82 */ /* 0x000e220000000a00 */
[----:B------:R-:W-:Y:S01]  /*0020*/  ULDC.64 UR14, c[0x0][0x208] ;  /* 0x00008200000e7ab9 */ /* 0x000fe20000000a00 */
[----:B------:R-:W-:-:S02]  /*0030*/  CS2R R24, SRZ ;  /* 0x0000000000187805 */ /* 0x000fc4000001ff00 */
[----:B------:R-:W-:-:S04]  /*0040*/  CS2R R26, SRZ ;  /* 0x00000000001a7805 */ /* 0x000fc8000001ff00 */
[----:B------:R-:W1:Y:S08]  /*0050*/  S2UR UR4, SR_CTAID.X ;  /* 0x00000000000479c3 */ /* 0x000e700000002500 */
[----:B------:R-:W2:Y:S01]  /*0060*/  S2UR UR12, SR_CgaCtaId ;  /* 0x00000000000c79c3 */ /* 0x000ea20000008800 */
[----:B0-----:R-:W-:-:S07]  /*0070*/  VIADD R0, R21, 0x7f ;  /* 0x0000007f15007836 */ /* 0x001fce0000000000 */
[----:B------:R-:W0:Y:S01]  /*0080*/  LDC R33, c[0x0][0x230] ;  /* 0x00008c00ff217b82 */ /* 0x000e220000000800 */
[----:B------:R-:W-:Y:S02]  /*0090*/  SHF.R.S32.HI R3, RZ, 0x1f, R0 ;  /* 0x0000001fff037819 */ /* 0x000fe40000011400 */
[----:B-1----:R-:W-:Y:S01]  /*00a0*/  I2FP.F32.U32 R5, UR4 ;  /* 0x0000000400057c45 */ /* 0x002fe20008201000 */
[----:B------:R-:W-:Y:S01]  /*00b0*/  ULDC UR4, c[0x0][0x150] ;  /* 0x0000540000047ab9 */ /* 0x000fe20000000800 */
[----:B------:R-:W-:-:S03]  /*00c0*/  LEA.HI R3, R3, R0, RZ, 0x7 ;  /* 0x0000000003037211 */ /* 0x000fc600078f38ff */
[----:B------:R-:W-:Y:S01]  /*00d0*/  FMUL R5, R5, UR4 ;  /* 0x0000000405057c20 */ /* 0x000fe20008400000 */
[----:B------:R-:W-:-:S05]  /*00e0*/  SHF.R.S32.HI R3, RZ, 0x7, R3 ;  /* 0x00000007ff037819 */ /* 0x000fca0000011403 */
[----:B------:R-:W-:Y:S01]  /*00f0*/  IMAD.SHL.U32 R4, R3, 0x8, RZ ;  /* 0x0000000803047824 */ /* 0x000fe200078e00ff */
[----:B------:R-:W1:Y:S04]  /*0100*/  F2I.U32.TRUNC.NTZ R5, R5 ;  /* 0x0000000500057305 */ /* 0x000e68000020f000 */
[----:B------:R-:W-:Y:S01]  /*0110*/  IABS R7, R4 ;  /* 0x0000000400077213 */ /* 0x000fe20000000000 */
[----:B0-----:R-:W-:-:S03]  /*0120*/  VIADD R33, R33, 0x3f ;  /* 0x0000003f21217836 */ /* 0x001fc60000000000 */
[----:B------:R-:W0:Y:S01]  /*0130*/  I2F.RP R0, R7 ;  /* 0x0000000700007306 */ /* 0x000e220000209400 */
[----:B-1----:R-:W-:-:S07]  /*0140*/  IABS R11, R5 ;  /* 0x00000005000b7213 */ /* 0x002fce0000000000 */
[----:B0-----:R-:W0:Y:S02]  /*0150*/  MUFU.RCP R0, R0 ;  /* 0x0000000000007308 */ /* 0x001e240000001000 */
[----:B0-----:R-:W-:Y:S01]  /*0160*/  VIADD R2, R0, 0xffffffe ;  /* 0x0ffffffe00027836 */ /* 0x001fe20000000000 */
[----:B------:R-:W-:-:S05]  /*0170*/  IABS R0, R4 ;  /* 0x0000000400007213 */ /* 0x000fca0000000000 */
[----:B------:R0:W1:Y:S01]  /*0180*/  F2I.FTZ.U32.TRUNC.NTZ R3, R2 ;  /* 0x0000000200037305 */ /* 0x000062000021f000 */
[----:B------:R-:W-:Y:S02]  /*0190*/  IMAD.MOV R0, RZ, RZ, -R0 ;  /* 0x000000ffff007224 */ /* 0x000fe400078e0a00 */
[----:B0-----:R-:W-:Y:S02]  /*01a0*/  IMAD.MOV.U32 R2, RZ, RZ, RZ ;  /* 0x000000ffff027224 */ /* 0x001fe400078e00ff */
[----:B-1----:R-:W-:-:S04]  /*01b0*/  IMAD.MOV R6, RZ, RZ, -R3 ;  /* 0x000000ffff067224 */ /* 0x002fc800078e0a03 */
[----:B------:R-:W-:-:S04]  /*01c0*/  IMAD R9, R6, R7, RZ ;  /* 0x0000000706097224 */ /* 0x000fc800078e02ff */
[----:B------:R-:W-:-:S06]  /*01d0*/  IMAD.HI.U32 R2, R3, R9, R2 ;  /* 0x0000000903027227 */ /* 0x000fcc00078e0002 */
[----:B------:R-:W-:-:S04]  /*01e0*/  IMAD.HI.U32 R2, R2, R11, RZ ;  /* 0x0000000b02027227 */ /* 0x000fc800078e00ff */
[----:B------:R-:W-:-:S05]  /*01f0*/  IMAD R0, R2, R0, R11 ;  /* 0x0000000002007224 */ /* 0x000fca00078e020b */
[----:B------:R-:W-:-:S13]  /*0200*/  ISETP.GT.U32.AND P1, PT, R7, R0, PT ;  /* 0x000000000700720c */ /* 0x000fda0003f24070 */
[----:B------:R-:W-:Y:S02]  /*0210*/  @!P1 IMAD.IADD R0, R0, 0x1, -R7 ;  /* 0x0000000100009824 */ /* 0x000fe400078e0a07 */
[----:B------:R-:W-:Y:S01]  /*0220*/  @!P1 VIADD R2, R2, 0x1 ;  /* 0x0000000102029836 */ /* 0x000fe20000000000 */
[----:B------:R-:W-:Y:S02]  /*0230*/  ISETP.NE.AND P1, PT, R4, RZ, PT ;  /* 0x000000ff0400720c */ /* 0x000fe40003f25270 */
[----:B------:R-:W-:Y:S02]  /*0240*/  ISETP.GE.U32.AND P0, PT, R0, R7, PT ;  /* 0x000000070000720c */ /* 0x000fe40003f06070 */
[----:B------:R-:W-:-:S04]  /*0250*/  LOP3.LUT R0, R5, R4, RZ, 0x3c, !PT ;  /* 0x0000000405007212 */ /* 0x000fc800078e3cff */
[----:B------:R-:W-:Y:S01]  /*0260*/  ISETP.GE.AND P2, PT, R0, RZ, PT ;  /* 0x000000ff0000720c */ /* 0x000fe20003f46270 */
[----:B------:R-:W-:-:S05]  /*0270*/  VIADD R0, R20, 0x7f ;  /* 0x0000007f14007836 */ /* 0x000fca0000000000 */
[----:B------:R-:W-:Y:S01]  /*0280*/  SHF.R.S32.HI R3, RZ, 0x1f, R0 ;  /* 0x0000001fff037819 */ /* 0x000fe20000011400 */
[----:B------:R-:W-:-:S03]  /*0290*/  @P0 VIADD R2, R2, 0x1 ;  /* 0x0000000102020836 */ /* 0x000fc60000000000 */
[----:B------:R-:W-:-:S03]  /*02a0*/  LEA.HI R3, R3, R0, RZ, 0x7 ;  /* 0x0000000003037211 */ /* 0x000fc600078f38ff */
[----:B------:R-:W-:Y:S01]  /*02b0*/  @!P2 IMAD.MOV R2, RZ, RZ, -R2 ;  /* 0x000000ffff02a224 */ /* 0x000fe200078e0a02 */
[----:B------:R-:W-:-:S05]  /*02c0*/  @!P1 LOP3.LUT R2, RZ, R4, RZ, 0x33, !PT ;  /* 0x00000004ff029212 */ /* 0x000fca00078e33ff */
[----:B------:R-:W-:Y:S02]  /*02d0*/  IMAD.SHL.U32 R6, R2, 0x8, RZ ;  /* 0x0000000802067824 */ /* 0x000fe400078e00ff */
[----:B------:R-:W-:-:S03]  /*02e0*/  IMAD.MOV R2, RZ, RZ, -R2 ;  /* 0x000000ffff027224 */ /* 0x000fc600078e0a02 */
[----:B------:R-:W-:Y:S01]  /*02f0*/  LEA.HI.SX32 R3, R3, -R6, 0x19 ;  /* 0x8000000603037211 */ /* 0x000fe200078fcaff */
[----:B------:R-:W-:-:S03]  /*0300*/  IMAD R11, R4, R2, R5 ;  /* 0x00000002040b7224 */ /* 0x000fc600078e0205 */
[----:B------:R-:W-:-:S04]  /*0310*/  VIMNMX R8, R3, 0x8, PT ;  /* 0x0000000803087848 */ /* 0x000fc80003fe0100 */
[-C--:B------:R-:W-:Y:S02]  /*0320*/  IABS R7, R8.reuse ;  /* 0x0000000800077213 */ /* 0x080fe40000000000 */
[----:B------:R-:W-:Y:S02]  /*0330*/  IABS R4, R8 ;  /* 0x0000000800047213 */ /* 0x000fe40000000000 */
[----:B------:R-:W0:Y:S01]  /*0340*/  I2F.RP R0, R7 ;  /* 0x0000000700007306 */ /* 0x000e220000209400 */
[C---:B------:R-:W-:Y:S02]  /*0350*/  R2UR UR5, R8.reuse ;  /* 0x00000000080572ca */ /* 0x040fe400000e0000 */
[----:B------:R-:W-:-:S11]  /*0360*/  R2UR UR6, R8 ;  /* 0x00000000080672ca */ /* 0x000fd600000e0000 */
[----:B------:R-:W-:Y:S01]  /*0370*/  UISETP.NE.AND UP0, UPT, UR5, URZ, UPT ;  /* 0x0000003f0500728c */ /* 0x000fe2000bf05270 */
[----:B0-----:R-:W0:Y:S02]  /*0380*/  MUFU.RCP R0, R0 ;  /* 0x0000000000007308 */ /* 0x001e240000001000 */
[----:B0-----:R-:W-:Y:S02]  /*0390*/  VIADD R3, R0, 0xffffffe ;  /* 0x0ffffffe00037836 */ /* 0x001fe40000000000 */
[----:B------:R-:W-:-:S04]  /*03a0*/  IMAD.MOV R0, RZ, RZ, -R4 ;  /* 0x000000ffff007224 */ /* 0x000fc800078e0a04 */
[----:B------:R-:W0:Y:S02]  /*03b0*/  F2I.FTZ.U32.TRUNC.NTZ R3, R3 ;  /* 0x0000000300037305 */ /* 0x000e24000021f000 */
[----:B0-----:R-:W-:-:S04]  /*03c0*/  IMAD.MOV R9, RZ, RZ, -R3 ;  /* 0x000000ffff097224 */ /* 0x001fc800078e0a03 */
[----:B------:R-:W-:Y:S01]  /*03d0*/  IMAD.MOV.U32 R2, RZ, RZ, R9 ;  /* 0x000000ffff027224 */ /* 0x000fe200078e0009 */
[----:B------:R-:W-:-:S03]  /*03e0*/  IABS R9, R11 ;  /* 0x0000000b00097213 */ /* 0x000fc60000000000 */
[----:B------:R-:W-:Y:S02]  /*03f0*/  IMAD R5, R2, R7, RZ ;  /* 0x0000000702057224 */ /* 0x000fe400078e02ff */
[----:B------:R-:W-:-:S04]  /*0400*/  IMAD.MOV.U32 R2, RZ, RZ, RZ ;  /* 0x000000ffff027224 */ /* 0x000fc800078e00ff */
[----:B------:R-:W-:-:S06]  /*0410*/  IMAD.HI.U32 R2, R3, R5, R2 ;  /* 0x0000000503027227 */ /* 0x000fcc00078e0002 */
[----:B------:R-:W-:-:S04]  /*0420*/  IMAD.HI.U32 R2, R2, R9, RZ ;  /* 0x0000000902027227 */ /* 0x000fc800078e00ff */
[----:B------:R-:W-:-:S05]  /*0430*/  IMAD R0, R2, R0, R9 ;  /* 0x0000000002007224 */ /* 0x000fca00078e0209 */
[----:B------:R-:W-:-:S13]  /*0440*/  ISETP.GT.U32.AND P1, PT, R7, R0, PT ;  /* 0x000000000700720c */ /* 0x000fda0003f24070 */
[----:B------:R-:W-:Y:S02]  /*0450*/  @!P1 IMAD.IADD R0, R0, 0x1, -R7 ;  /* 0x0000000100009824 */ /* 0x000fe400078e0a07 */
[----:B------:R-:W-:-:S03]  /*0460*/  @!P1 VIADD R2, R2, 0x1 ;  /* 0x0000000102029836 */ /* 0x000fc60000000000 */
[----:B------:R-:W-:Y:S02]  /*0470*/  ISETP.GE.U32.AND P0, PT, R0, R7, PT ;  /* 0x000000070000720c */ /* 0x000fe40003f06070 */
[----:B------:R-:W-:-:S04]  /*0480*/  LOP3.LUT R0, R11, R8, RZ, 0x3c, !PT ;  /* 0x000000080b007212 */ /* 0x000fc800078e3cff */
[----:B------:R-:W-:Y:S02]  /*0490*/  ISETP.GE.AND P2, PT, R0, RZ, PT ;  /* 0x000000ff0000720c */ /* 0x000fe40003f46270 */
[----:B------:R-:W0:Y:S05]  /*04a0*/  S2R R0, SR_TID.X ;  /* 0x0000000000007919 */ /* 0x000e2a0000002100 */
[----:B------:R-:W-:Y:S01]  /*04b0*/  @P0 VIADD R2, R2, 0x1 ;  /* 0x0000000102020836 */ /* 0x000fe20000000000 */
[----:B------:R-:W-:-:S05]  /*04c0*/  ISETP.GE.AND P0, PT, R33, 0x40, PT ;  /* 0x000000402100780c */ /* 0x000fca0003f06270 */
[----:B------:R-:W-:-:S05]  /*04d0*/  @!P2 IMAD.MOV R2, RZ, RZ, -R2 ;  /* 0x000000ffff02a224 */ /* 0x000fca00078e0a02 */
[----:B------:R-:W-:-:S09]  /*04e0*/  R2UR UR4, R2 ;  /* 0x00000000020472ca */ /* 0x000fd200000e0000 */
[----:B------:R-:W-:-:S03]  /*04f0*/  @!UP0 ULOP3.LUT UR4, URZ, UR6, URZ, 0x33, !UPT ;  /* 0x000000063f048292 */ /* 0x000fc6000f8e333f */
[----:B------:R-:W-:Y:S01]  /*0500*/  UMOV UR6, 0x400 ;  /* 0x0000040000067882 */ /* 0x000fe20000000000 */
[----:B------:R-:W-:Y:S01]  /*0510*/  UIADD3 UR5, -UR4, URZ, URZ ;  /* 0x0000003f04057290 */ /* 0x000fe2000fffe13f */
[----:B0-----:R-:W-:Y:S02]  /*0520*/  SHF.R.U32.HI R19, RZ, 0x6, R0 ;  /* 0x00000006ff137819 */ /* 0x001fe40000011600 */
[----:B------:R-:W-:-:S03]  /*0530*/  LOP3.LUT R43, R0, 0x3f, RZ, 0xc0, !PT ;  /* 0x0000003f002b7812 */ /* 0x000fc600078ec0ff */
[----:B------:R-:W-:Y:S01]  /*0540*/  IMAD R2, R8, UR5, R11 ;  /* 0x0000000508027c24 */ /* 0x000fe2000f8e020b */
[----:B--2---:R-:W-:Y:S01]  /*0550*/  USHF.L.U32 UR5, UR12, 0x6, URZ ;  /* 0x000000060c057899 */ /* 0x004fe2000800063f */
[----:B------:R-:W-:Y:S02]  /*0560*/  SGXT.U32 R19, R19, 0x3 ;  /* 0x000000031313781a */ /* 0x000fe40000000000 */
[----:B------:R-:W-:Y:S01]  /*0570*/  IMAD.IADD R7, R6, 0x1, R2 ;  /* 0x0000000106077824 */ /* 0x000fe200078e0202 */
[----:B------:R-:W-:-:S04]  /*0580*/  ULOP3.LUT UR5, UR5, 0x40, URZ, 0xc0, !UPT ;  /* 0x0000004005057892 */ /* 0x000fc8000f8ec03f */
[----:B------:R-:W-:Y:S02]  /*0590*/  ULEA UR5, UR4, UR5, 0x7 ;  /* 0x0000000504057291 */ /* 0x000fe4000f8e383f */
[----:B------:R-:W-:Y:S02]  /*05a0*/  USHF.L.U32 UR4, UR12, 0x5, URZ ;  /* 0x000000050c047899 */ /* 0x000fe4000800063f */
[----:B------:R-:W-:Y:S02]  /*05b0*/  ULEA UR12, UR12, UR6, 0x18 ;  /* 0x000000060c0c7291 */ /* 0x000fe4000f8ec03f */
[----:B------:R-:W-:Y:S01]  /*05c0*/  ULOP3.LUT UR4, UR4, 0x40, URZ, 0xc0, !UPT ;  /* 0x0000004004047892 */ /* 0x000fe2000f8ec03f */
[----:B------:R-:W-:-:S04]  /*05d0*/  LOP3.LUT R2, R19, UR5, RZ, 0xfc, !PT ;  /* 0x0000000513027c12 */ /* 0x000fc8000f8efcff */
[C---:B------:R-:W-:Y:S02]  /*05e0*/  LOP3.LUT R3, R2.reuse, 0x8, RZ, 0xfc, !PT ;  /* 0x0000000802037812 */ /* 0x040fe400078efcff */
[----:B------:R-:W-:Y:S02]  /*05f0*/  LEA R10, R7, UR4, 0x7 ;  /* 0x00000004070a7c11 */ /* 0x000fe4000f8e38ff */
[C---:B------:R-:W-:Y:S02]  /*0600*/  LOP3.LUT R4, R2.reuse, 0x10, RZ, 0xfc, !PT ;  /* 0x0000001002047812 */ /* 0x040fe400078efcff */
[C---:B------:R-:W-:Y:S01]  /*0610*/  LOP3.LUT R5, R2.reuse, 0x18, RZ, 0xfc, !PT ;  /* 0x0000001802057812 */ /* 0x040fe200078efcff */
[----:B------:R-:W-:Y:S01]  /*0620*/  IMAD.IADD R10, R43, 0x1, R10 ;  /* 0x000000012b0a7824 */ /* 0x000fe200078e020a */
[C---:B------:R-:W-:Y:S02]  /*0630*/  LOP3.LUT R6, R2.reuse, 0x20, RZ, 0xfc, !PT ;  /* 0x0000002002067812 */ /* 0x040fe400078efcff */
[----:B------:R-:W-:-:S02]  /*0640*/  LOP3.LUT R7, R2, 0x28, RZ, 0xfc, !PT ;  /* 0x0000002802077812 */ /* 0x000fc400078efcff */
[C---:B------:R-:W-:Y:S02]  /*0650*/  LOP3.LUT R8, R2.reuse, 0x30, RZ, 0xfc, !PT ;  /* 0x0000003002087812 */ /* 0x040fe400078efcff */
[----:B------:R-:W-:Y:S01]  /*0660*/  LOP3.LUT R9, R2, 0x38, RZ, 0xfc, !PT ;  /* 0x0000003802097812 */ /* 0x000fe200078efcff */
[----:B------:R-:W-:Y:S06]  /*0670*/  @!P0 BRA `(.L_x_0) ;  /* 0x0000001400588947 */ /* 0x000fec0003800000 */
[----:B------:R-:W-:Y:S01]  /*0680*/  IABS R12, R21 ;  /* 0x00000015000c7213 */ /* 0x000fe20000000000 */
[----:B------:R-:W-:Y:S01]  /*0690*/  ULDC UR4, c[0x0][0x234] ;  /* 0x00008d0000047ab9 */ /* 0x000fe20000000800 */
[----:B------:R-:W-:Y:S01]  /*06a0*/  IABS R11, R20 ;  /* 0x00000014000b7213 */ /* 0x000fe20000000000 */
[----:B------:R-:W0:Y:S01]  /*06b0*/  LDC R42, c[0x0][0x23c] ;  /* 0x00008f00ff2a7b82 */ /* 0x000e220000000800 */
[----:B------:R-:W1:Y:S01]  /*06c0*/  I2F.RP R13, R12 ;  /* 0x0000000c000d7306 */ /* 0x000e620000209400 */
[----:B------:R-:W-:Y:S01]  /*06d0*/  IABS R22, R9 ;  /* 0x0000000900167213 */ /* 0x000fe20000000000 */
[----:B------:R-:W-:Y:S01]  /*06e0*/  ULDC.64 UR6, c[0x0][0x210] ;  /* 0x0000840000067ab9 */ /* 0x000fe20000000a00 */
[----:B------:R-:W-:Y:S01]  /*06f0*/  SHF.R.S32.HI R14, RZ, 0x1f, R33 ;  /* 0x0000001fff0e7819 */ /* 0x000fe20000011421 */
[----:B------:R-:W-:Y:S01]  /*0700*/  USHF.R.U32.HI UR13, URZ, 0x4, UR12 ;  /* 0x000000043f0d7899 */ /* 0x000fe2000801160c */
[----:B------:R-:W-:Y:S01]  /*0710*/  IABS R24, R7 ;  /* 0x0000000700187213 */ /* 0x000fe20000000000 */
[----:B------:R-:W-:Y:S01]  /*0720*/  UIADD3 UR25, UR12, 0x2000, URZ ;  /* 0x000020000c197890 */ /* 0x000fe2000fffe03f */
[----:B------:R-:W-:Y:S01]  /*0730*/  LEA.HI R33, R14, R33, RZ, 0x6 ;  /* 0x000000210e217211 */ /* 0x000fe200078f30ff */
[----:B------:R-:W2:Y:S01]  /*0740*/  I2F.RP R18, R11 ;  /* 0x0000000b00127306 */ /* 0x000ea20000209400 */
[----:B------:R-:W-:Y:S01]  /*0750*/  IABS R26, R6 ;  /* 0x00000006001a7213 */ /* 0x000fe20000000000 */
[----:B------:R-:W-:Y:S01]  /*0760*/  USGXT.U32 UR13, UR13, 0xe ;  /* 0x0000000e0d0d789a */ /* 0x000fe20008000000 */
[----:B------:R-:W-:Y:S01]  /*0770*/  IABS R28, R5 ;  /* 0x00000005001c7213 */ /* 0x000fe20000000000 */
[----:B------:R-:W-:Y:S01]  /*0780*/  ULDC UR24, c[0x0][0x230] ;  /* 0x00008c0000187ab9 */ /* 0x000fe20000000800 */
[----:B------:R-:W-:Y:S01]  /*0790*/  IABS R29, R4 ;  /* 0x00000004001d7213 */ /* 0x000fe20000000000 */
[----:B------:R-:W-:Y:S01]  /*07a0*/  UIADD3 UR8, UP0, UR13, 0x80, URZ ;  /* 0x000000800d087890 */ /* 0x000fe2000ff1e03f */
[C---:B------:R-:W-:Y:S01]  /*07b0*/  LEA.HI R55, R0.reuse, 0x28, RZ, 0x1a ;  /* 0x0000002800377811 */ /* 0x040fe200078fd0ff */
[----:B-1----:R-:W1:Y:S01]  /*07c0*/  MUFU.RCP R13, R13 ;  /* 0x0000000d000d7308 */ /* 0x002e620000001000 */
[----:B------:R-:W-:-:S02]  /*07d0*/  LEA.HI R37, R0, 0x18, RZ, 0x1a ;  /* 0x0000001800257811 */ /* 0x000fc400078fd0ff */
[----:B------:R-:W-:Y:S02]  /*07e0*/  LEA.HI R39, R0, 0x8, RZ, 0x1a ;  /* 0x0000000800277811 */ /* 0x000fe400078fd0ff */
[----:B------:R-:W-:Y:S01]  /*07f0*/  SHF.R.S32.HI R33, RZ, 0x6, R33 ;  /* 0x00000006ff217819 */ /* 0x000fe20000011421 */
[----:B0-----:R-:W-:Y:S02]  /*0800*/  IMAD R43, R43, R42, RZ ;  /* 0x0000002a2b2b7224 */ /* 0x001fe400078e02ff */
[----:B--2---:R-:W0:Y:S01]  /*0810*/  MUFU.RCP R18, R18 ;  /* 0x0000001200127308 */ /* 0x004e220000001000 */
[----:B------:R-:W-:Y:S02]  /*0820*/  IMAD.SHL.U32 R42, R42, 0x40, RZ ;  /* 0x000000402a2a7824 */ /* 0x000fe400078e00ff */
[----:B-1----:R-:W-:-:S05]  /*0830*/  VIADD R16, R13, 0xffffffe ;  /* 0x0ffffffe0d107836 */ /* 0x002fca0000000000 */
[----:B------:R1:W2:Y:S01]  /*0840*/  F2I.FTZ.U32.TRUNC.NTZ R17, R16 ;  /* 0x0000001000117305 */ /* 0x0002a2000021f000 */
[----:B0-----:R-:W-:Y:S02]  /*0850*/  VIADD R15, R18, 0xffffffe ;  /* 0x0ffffffe120f7836 */ /* 0x001fe40000000000 */
[----:B-1----:R-:W-:-:S05]  /*0860*/  IMAD.MOV.U32 R16, RZ, RZ, RZ ;  /* 0x000000ffff107224 */ /* 0x002fca00078e00ff */
[----:B------:R-:W0:Y:S01]  /*0870*/  F2I.FTZ.U32.TRUNC.NTZ R15, R15 ;  /* 0x0000000f000f7305 */ /* 0x000e22000021f000 */
[----:B--2---:R-:W-:-:S04]  /*0880*/  IMAD.MOV R23, RZ, RZ, -R17 ;  /* 0x000000ffff177224 */ /* 0x004fc800078e0a11 */
[----:B------:R-:W-:-:S04]  /*0890*/  IMAD R23, R23, R12, RZ ;  /* 0x0000000c17177224 */ /* 0x000fc800078e02ff */
[----:B------:R-:W-:-:S04]  /*08a0*/  IMAD.HI.U32 R13, R17, R23, R16 ;  /* 0x00000017110d7227 */ /* 0x000fc800078e0010 */
[----:B------:R-:W-:Y:S01]  /*08b0*/  IMAD.MOV.U32 R17, RZ, RZ, R22 ;  /* 0x000000ffff117224 */ /* 0x000fe200078e0016 */
[----:B------:R-:W-:Y:S01]  /*08c0*/  IABS R22, R8 ;  /* 0x0000000800167213 */ /* 0x000fe20000000000 */
[----:B0-----:R-:W-:Y:S02]  /*08d0*/  IMAD.MOV R16, RZ, RZ, -R15 ;  /* 0x000000ffff107224 */ /* 0x001fe400078e0a0f */
[----:B------:R-:W-:-:S04]  /*08e0*/  IMAD.HI.U32 R14, R13, R17, RZ ;  /* 0x000000110d0e7227 */ /* 0x000fc800078e00ff */
[----:B------:R-:W-:Y:S02]  /*08f0*/  IMAD R23, R16, R11, RZ ;  /* 0x0000000b10177224 */ /* 0x000fe400078e02ff */
[----:B------:R-:W-:Y:S02]  /*0900*/  IMAD.MOV R16, RZ, RZ, -R14 ;  /* 0x000000ffff107224 */ /* 0x000fe400078e0a0e */
[----:B------:R-:W-:-:S04]  /*0910*/  IMAD.MOV.U32 R14, RZ, RZ, RZ ;  /* 0x000000ffff0e7224 */ /* 0x000fc800078e00ff */
[----:B------:R-:W-:-:S04]  /*0920*/  IMAD.HI.U32 R18, R15, R23, R14 ;  /* 0x000000170f127227 */ /* 0x000fc800078e000e */
[----:B------:R-:W-:-:S04]  /*0930*/  IMAD.HI.U32 R14, R13, R22, RZ ;  /* 0x000000160d0e7227 */ /* 0x000fc800078e00ff */
[----:B------:R-:W-:Y:S02]  /*0940*/  IMAD R15, R12, R16, R17 ;  /* 0x000000100c0f7224 */ /* 0x000fe400078e0211 */
[----:B------:R-:W-:-:S03]  /*0950*/  IMAD.HI.U32 R16, R13, R24, RZ ;  /* 0x000000180d107227 */ /* 0x000fc600078e00ff */
[----:B------:R-:W-:Y:S01]  /*0960*/  ISETP.GT.U32.AND P3, PT, R12, R15, PT ;  /* 0x0000000f0c00720c */ /* 0x000fe20003f64070 */
[----:B------:R-:W-:-:S04]  /*0970*/  IMAD.HI.U32 R17, R13, R26, RZ ;  /* 0x0000001a0d117227 */ /* 0x000fc800078e00ff */
[----:B------:R-:W-:Y:S02]  /*0980*/  IMAD.MOV R23, RZ, RZ, -R14 ;  /* 0x000000ffff177224 */ /* 0x000fe400078e0a0e */
[----:B------:R-:W-:Y:S02]  /*0990*/  IMAD.MOV R25, RZ, RZ, -R16 ;  /* 0x000000ffff197224 */ /* 0x000fe400078e0a10 */
[----:B------:R-:W-:Y:S02]  /*09a0*/  IMAD.MOV R27, RZ, RZ, -R17 ;  /* 0x000000ffff1b7224 */ /* 0x000fe400078e0a11 */
[C---:B------:R-:W-:Y:S01]  /*09b0*/  IMAD R17, R12.reuse, R23, R22 ;  /* 0x000000170c117224 */ /* 0x040fe200078e0216 */
[----:B------:R-:W-:Y:S01]  /*09c0*/  IABS R22, R3 ;  /* 0x0000000300167213 */ /* 0x000fe20000000000 */
[C---:B------:R-:W-:Y:S01]  /*09d0*/  IMAD R23, R12.reuse, R25, R24 ;  /* 0x000000190c177224 */ /* 0x040fe200078e0218 */
[----:B------:R-:W-:Y:S01]  /*09e0*/  IABS R24, R2 ;  /* 0x0000000200187213 */ /* 0x000fe20000000000 */
[C---:B------:R-:W-:Y:S01]  /*09f0*/  IMAD R25, R12.reuse, R27, R26 ;  /* 0x0000001b0c197224 */ /* 0x040fe200078e021a */
[----:B------:R-:W-:Y:S01]  /*0a00*/  IABS R26, R10 ;  /* 0x0000000a001a7213 */ /* 0x000fe20000000000 */
[----:B------:R-:W-:Y:S01]  /*0a10*/  IMAD.HI.U32 R14, R13, R28, RZ ;  /* 0x0000001c0d0e7227 */ /* 0x000fe200078e00ff */
[----:B------:R-:W-:-:S02]  /*0a20*/  ISETP.GT.U32.AND P5, PT, R12, R23, PT ;  /* 0x000000170c00720c */ /* 0x000fc40003fa4070 */
[----:B------:R-:W-:Y:S01]  /*0a30*/  ISETP.GT.U32.AND P0, PT, R12, R17, PT ;  /* 0x000000110c00720c */ /* 0x000fe20003f04070 */
[----:B------:R-:W-:Y:S01]  /*0a40*/  IMAD.HI.U32 R18, R18, R26, RZ ;  /* 0x0000001a12127227 */ /* 0x000fe200078e00ff */
[----:B------:R-:W-:-:S03]  /*0a50*/  ISETP.GT.U32.AND P6, PT, R12, R25, PT ;  /* 0x000000190c00720c */ /* 0x000fc60003fc4070 */
[----:B------:R-:W-:Y:S02]  /*0a60*/  IMAD.MOV R27, RZ, RZ, -R14 ;  /* 0x000000ffff1b7224 */ /* 0x000fe400078e0a0e */
[----:B------:R-:W-:-:S04]  /*0a70*/  IMAD.HI.U32 R14, R13, R22, RZ ;  /* 0x000000160d0e7227 */ /* 0x000fc800078e00ff */
[----:B------:R-:W-:Y:S02]  /*0a80*/  IMAD.MOV R18, RZ, RZ, -R18 ;  /* 0x000000ffff127224 */ /* 0x000fe400078e0a12 */
[----:B------:R-:W-:-:S04]  /*0a90*/  IMAD.HI.U32 R16, R13, R29, RZ ;  /* 0x0000001d0d107227 */ /* 0x000fc800078e00ff */
[----:B------:R-:W-:-:S04]  /*0aa0*/  IMAD.HI.U32 R13, R13, R24, RZ ;  /* 0x000000180d0d7227 */ /* 0x000fc800078e00ff */
[----:B------:R-:W-:Y:S02]  /*0ab0*/  IMAD.MOV R31, RZ, RZ, -R14 ;  /* 0x000000ffff1f7224 */ /* 0x000fe400078e0a0e */
[C---:B------:R-:W-:Y:S01]  /*0ac0*/  IMAD R14, R11.reuse, R18, R26 ;  /* 0x000000120b0e7224 */ /* 0x040fe200078e021a */
[----:B------:R-:W-:Y:S01]  /*0ad0*/  SHF.R.U32.HI R18, RZ, 0x5, R0 ;  /* 0x00000005ff127819 */ /* 0x000fe20000011600 */
[----:B------:R-:W-:Y:S02]  /*0ae0*/  IMAD.MOV R35, RZ, RZ, -R13 ;  /* 0x000000ffff237224 */ /* 0x000fe400078e0a0d */
[----:B------:R-:W-:Y:S01]  /*0af0*/  IMAD R13, R12, R31, R22 ;  /* 0x0000001f0c0d7224 */ /* 0x000fe200078e0216 */
[----:B------:R-:W-:Y:S01]  /*0b00*/  ISETP.GT.U32.AND P2, PT, R11, R14, PT ;  /* 0x0000000e0b00720c */ /* 0x000fe20003f44070 */
[----:B------:R-:W-:Y:S01]  /*0b10*/  IMAD.MOV R16, RZ, RZ, -R16 ;  /* 0x000000ffff107224 */ /* 0x000fe200078e0a10 */
[----:B------:R-:W-:Y:S01]  /*0b20*/  R2UR UR26, R18 ;  /* 0x00000000121a72ca */ /* 0x000fe200000e0000 */
[C---:B------:R-:W-:Y:S01]  /*0b30*/  IMAD R27, R12.reuse, R27, R28 ;  /* 0x0000001b0c1b7224 */ /* 0x040fe200078e021c */
[----:B------:R-:W0:Y:S01]  /*0b40*/  LDC R18, c[0x0][0x238] ;  /* 0x00008e00ff127b82 */ /* 0x000e220000000800 */
[----:B------:R-:W-:Y:S01]  /*0b50*/  @!P3 IMAD.IADD R15, R15, 0x1, -R12 ;  /* 0x000000010f0fb824 */ /* 0x000fe200078e0a0c */
[C---:B------:R-:W-:Y:S01]  /*0b60*/  ISETP.GT.U32.AND P3, PT, R12.reuse, R13, PT ;  /* 0x0000000d0c00720c */ /* 0x040fe20003f64070 */
[C---:B------:R-:W-:Y:S01]  /*0b70*/  IMAD R29, R12.reuse, R16, R29 ;  /* 0x000000100c1d7224 */ /* 0x040fe200078e021d */
[C---:B------:R-:W-:Y:S01]  /*0b80*/  ISETP.GT.U32.AND P4, PT, R12.reuse, R27, PT ;  /* 0x0000001b0c00720c */ /* 0x040fe20003f84070 */
[C---:B------:R-:W-:Y:S01]  /*0b90*/  IMAD R31, R12.reuse, R35, R24 ;  /* 0x000000230c1f7224 */ /* 0x040fe200078e0218 */
[----:B------:R-:W-:Y:S01]  /*0ba0*/  SHF.R.U32.HI R35, RZ, 0x2, R0 ;  /* 0x00000002ff237819 */ /* 0x000fe20000011600 */
[--C-:B------:R-:W-:Y:S01]  /*0bb0*/  @!P5 IMAD.IADD R23, R23, 0x1, -R12.reuse ;  /* 0x000000011717d824 */ /* 0x100fe200078e0a0c */
[----:B------:R-:W-:Y:S01]  /*0bc0*/  ISETP.GT.U32.AND P1, PT, R12, R29, PT ;  /* 0x0000001d0c00720c */ /* 0x000fe20003f24070 */
[--C-:B------:R-:W-:Y:S01]  /*0bd0*/  @!P2 IMAD.IADD R14, R14, 0x1, -R11.reuse ;  /* 0x000000010e0ea824 */ /* 0x100fe200078e0a0b */
[----:B------:R-:W-:Y:S01]  /*0be0*/  ISETP.GT.U32.AND P5, PT, R12, R31, PT ;  /* 0x0000001f0c00720c */ /* 0x000fe20003fa4070 */
[--C-:B------:R-:W-:Y:S01]  /*0bf0*/  @!P0 IMAD.IADD R17, R17, 0x1, -R12.reuse ;  /* 0x0000000111118824 */ /* 0x100fe200078e0a0c */
[----:B------:R-:W-:Y:S01]  /*0c00*/  ISETP.GE.AND P0, PT, R10, RZ, PT ;  /* 0x000000ff0a00720c */ /* 0x000fe20003f06270 */
[--C-:B------:R-:W-:Y:S01]  /*0c10*/  @!P6 IMAD.IADD R25, R25, 0x1, -R12.reuse ;  /* 0x000000011919e824 */ /* 0x100fe200078e0a0c */
[C---:B------:R-:W-:Y:S01]  /*0c20*/  ISETP.GT.U32.AND P6, PT, R12.reuse, R15, PT ;  /* 0x0000000f0c00720c */ /* 0x040fe20003fc4070 */
[--C-:B------:R-:W-:Y:S01]  /*0c30*/  @!P3 IMAD.IADD R13, R13, 0x1, -R12.reuse ;  /* 0x000000010d0db824 */ /* 0x100fe200078e0a0c */
[----:B------:R-:W-:Y:S01]  /*0c40*/  ISETP.GT.U32.AND P3, PT, R11, R14, PT ;  /* 0x0000000e0b00720c */ /* 0x000fe20003f64070 */
[--C-:B------:R-:W-:Y:S01]  /*0c50*/  @!P4 IMAD.IADD R27, R27, 0x1, -R12.reuse ;  /* 0x000000011b1bc824 */ /* 0x100fe200078e0a0c */
[----:B------:R-:W-:Y:S01]  /*0c60*/  ISETP.GT.U32.AND P4, PT, R12, R17, PT ;  /* 0x000000110c00720c */ /* 0x000fe20003f84070 */
[----:B------:R-:W-:Y:S01]  /*0c70*/  IMAD.SHL.U32 R16, R0, 0x2, RZ ;  /* 0x0000000200107824 */ /* 0x000fe200078e00ff */
[C---:B------:R-:W-:Y:S01]  /*0c80*/  ISETP.GT.U32.AND P2, PT, R12.reuse, R25, PT ;  /* 0x000000190c00720c */ /* 0x040fe20003f44070 */
[--C-:B------:R-:W-:Y:S01]  /*0c90*/  @!P1 IMAD.IADD R29, R29, 0x1, -R12.reuse ;  /* 0x000000011d1d9824 */ /* 0x100fe200078e0a0c */
[C---:B------:R-:W-:Y:S01]  /*0ca0*/  ISETP.GT.U32.AND P1, PT, R12.reuse, R23, PT ;  /* 0x000000170c00720c */ /* 0x040fe20003f24070 */
[--C-:B------:R-:W-:Y:S01]  /*0cb0*/  @!P5 IMAD.IADD R31, R31, 0x1, -R12.reuse ;  /* 0x000000011f1fd824 */ /* 0x100fe200078e0a0c */
[----:B------:R-:W-:Y:S01]  /*0cc0*/  ISETP.GT.U32.AND P5, PT, R12, R27, PT ;  /* 0x0000001b0c00720c */ /* 0x000fe20003fa4070 */
[----:B0-----:R-:W-:Y:S01]  /*0cd0*/  IMAD R39, R39, R18, RZ ;  /* 0x0000001227277224 */ /* 0x001fe200078e02ff */
[----:B------:R-:W-:Y:S01]  /*0ce0*/  LOP3.LUT R16, R16, 0x3fe, RZ, 0xc0, !PT ;  /* 0x000003fe10107812 */ /* 0x000fe200078ec0ff */
[--C-:B------:R-:W-:Y:S01]  /*0cf0*/  @!P6 IMAD.IADD R15, R15, 0x1, -R12.reuse ;  /* 0x000000010f0fe824 */ /* 0x100fe200078e0a0c */
[----:B------:R-:W-:Y:S01]  /*0d00*/  ISETP.GT.U32.AND P6, PT, R12, R31, PT ;  /* 0x0000001f0c00720c */ /* 0x000fe20003fc4070 */
[----:B------:R-:W-:Y:S01]  /*0d10*/  @!P3 IMAD.IADD R14, R14, 0x1, -R11 ;  /* 0x000000010e0eb824 */ /* 0x000fe200078e0a0b */
[----:B------:R-:W-:Y:S01]  /*0d20*/  ISETP.GE.AND P3, PT, R9, RZ, PT ;  /* 0x000000ff0900720c */ /* 0x000fe20003f66270 */
[--C-:B------:R-:W-:Y:S01]  /*0d30*/  @!P4 IMAD.IADD R17, R17, 0x1, -R12.reuse ;  /* 0x000000011111c824 */ /* 0x100fe200078e0a0c */
[----:B------:R-:W-:Y:S01]  /*0d40*/  ISETP.GT.U32.AND P4, PT, R12, R29, PT ;  /* 0x0000001d0c00720c */ /* 0x000fe20003f84070 */
[--C-:B------:R-:W-:Y:S01]  /*0d50*/  @!P2 IMAD.IADD R25, R25, 0x1, -R12.reuse ;  /* 0x000000011919a824 */ /* 0x100fe200078e0a0c */
[----:B------:R-:W-:Y:S01]  /*0d60*/  ISETP.NE.AND P2, PT, R20, RZ, PT ;  /* 0x000000ff1400720c */ /* 0x000fe20003f45270 */
[--C-:B------:R-:W-:Y:S01]  /*0d70*/  @!P1 IMAD.IADD R23, R23, 0x1, -R12.reuse ;  /* 0x0000000117179824 */ /* 0x100fe200078e0a0c */
[----:B------:R-:W-:Y:S01]  /*0d80*/  ISETP.GT.U32.AND P1, PT, R12, R13, PT ;  /* 0x0000000d0c00720c */ /* 0x000fe20003f24070 */
[----:B------:R-:W-:Y:S01]  /*0d90*/  @!P5 IMAD.IADD R27, R27, 0x1, -R12 ;  /* 0x000000011b1bd824 */ /* 0x000fe200078e0a0c */
[----:B------:R-:W-:Y:S01]  /*0da0*/  ISETP.GE.AND P5, PT, R8, RZ, PT ;  /* 0x000000ff0800720c */ /* 0x000fe20003fa6270 */
[----:B------:R-:W-:Y:S01]  /*0db0*/  @!P0 IMAD.MOV R14, RZ, RZ, -R14 ;  /* 0x000000ffff0e8224 */ /* 0x000fe200078e0a0e */
[----:B------:R-:W-:Y:S01]  /*0dc0*/  ISETP.GE.AND P0, PT, R7, RZ, PT ;  /* 0x000000ff0700720c */ /* 0x000fe20003f06270 */
[--C-:B------:R-:W-:Y:S01]  /*0dd0*/  @!P6 IMAD.IADD R31, R31, 0x1, -R12.reuse ;  /* 0x000000011f1fe824 */ /* 0x100fe200078e0a0c */
[----:B------:R-:W-:Y:S01]  /*0de0*/  LOP3.LUT R11, R16, 0x70, R35, 0x78, !PT ;  /* 0x00000070100b7812 */ /* 0x000fe200078e7823 */
[----:B------:R-:W-:Y:S01]  /*0df0*/  @!P3 IMAD.MOV R15, RZ, RZ, -R15 ;  /* 0x000000ffff0fb224 */ /* 0x000fe200078e0a0f */
[----:B------:R-:W-:Y:S01]  /*0e00*/  ISETP.GE.AND P3, PT, R3, RZ, PT ;  /* 0x000000ff0300720c */ /* 0x000fe20003f66270 */
[----:B------:R-:W-:Y:S01]  /*0e10*/  @!P4 IMAD.IADD R29, R29, 0x1, -R12 ;  /* 0x000000011d1dc824 */ /* 0x000fe200078e0a0c */
[----:B------:R-:W-:-:S02]  /*0e20*/  ISETP.GE.AND P4, PT, R6, RZ, PT ;  /* 0x000000ff0600720c */ /* 0x000fc40003f86270 */
[----:B------:R-:W-:Y:S01]  /*0e30*/  @!P2 LOP3.LUT R14, RZ, R20, RZ, 0x33, !PT ;  /* 0x00000014ff0ea212 */ /* 0x000fe200078e33ff */
[----:B------:R-:W-:Y:S01]  /*0e40*/  @!P1 IMAD.IADD R13, R13, 0x1, -R12 ;  /* 0x000000010d0d9824 */ /* 0x000fe200078e0a0c */
[----:B------:R-:W-:Y:S01]  /*0e50*/  ISETP.GE.AND P2, PT, R5, RZ, PT ;  /* 0x000000ff0500720c */ /* 0x000fe20003f46270 */
[----:B------:R-:W-:Y:S01]  /*0e60*/  @!P5 IMAD.MOV R17, RZ, RZ, -R17 ;  /* 0x000000ffff11d224 */ /* 0x000fe200078e0a11 */
[----:B------:R-:W-:Y:S01]  /*0e70*/  ISETP.GE.AND P1, PT, R4, RZ, PT ;  /* 0x000000ff0400720c */ /* 0x000fe20003f26270 */
[----:B------:R-:W-:Y:S01]  /*0e80*/  @!P0 IMAD.MOV R23, RZ, RZ, -R23 ;  /* 0x000000ffff178224 */ /* 0x000fe200078e0a17 */
[----:B------:R-:W-:Y:S01]  /*0e90*/  ISETP.GE.AND P5, PT, R2, RZ, PT ;  /* 0x000000ff0200720c */ /* 0x000fe20003fa6270 */
[----:B------:R-:W-:Y:S01]  /*0ea0*/  IMAD R14, R14, UR4, RZ ;  /* 0x000000040e0e7c24 */ /* 0x000fe2000f8e02ff */
[----:B------:R-:W-:Y:S01]  /*0eb0*/  ISETP.NE.AND P0, PT, R21, RZ, PT ;  /* 0x000000ff1500720c */ /* 0x000fe20003f05270 */
[----:B------:R-:W-:Y:S01]  /*0ec0*/  @!P3 IMAD.MOV R13, RZ, RZ, -R13 ;  /* 0x000000ffff0db224 */ /* 0x000fe200078e0a0d */
[----:B------:R-:W-:Y:S01]  /*0ed0*/  LOP3.LUT R12, RZ, R21, RZ, 0x33, !PT ;  /* 0x00000015ff0c7212 */ /* 0x000fe200078e33ff */
[----:B------:R-:W-:Y:S01]  /*0ee0*/  @!P4 IMAD.MOV R25, RZ, RZ, -R25 ;  /* 0x000000ffff19c224 */ /* 0x000fe200078e0a19 */
[----:B------:R-:W-:Y:S01]  /*0ef0*/  ULDC UR4, c[0x0][0x240] ;  /* 0x0000900000047ab9 */ /* 0x000fe20000000800 */
[----:B------:R-:W-:Y:S01]  /*0f00*/  IMAD R20, R55, R18, RZ ;  /* 0x0000001237147224 */ /* 0x000fe200078e02ff */
[C---:B------:R-:W-:Y:S01]  /*0f10*/  SEL R13, R12.reuse, R13, !P0 ;  /* 0x0000000d0c0d7207 */ /* 0x040fe20004000000 */
[----:B------:R-:W-:Y:S01]  /*0f20*/  @!P2 IMAD.MOV R27, RZ, RZ, -R27 ;  /* 0x000000ffff1ba224 */ /* 0x000fe200078e0a1b */
[C---:B------:R-:W-:Y:S01]  /*0f30*/  SEL R15, R12.reuse, R15, !P0 ;  /* 0x0000000f0c0f7207 */ /* 0x040fe20004000000 */
[----:B------:R-:W-:Y:S01]  /*0f40*/  @!P1 IMAD.MOV R29, RZ, RZ, -R29 ;  /* 0x000000ffff1d9224 */ /* 0x000fe200078e0a1d */
[C---:B------:R-:W-:Y:S01]  /*0f50*/  SEL R17, R12.reuse, R17, !P0 ;  /* 0x000000110c117207 */ /* 0x040fe20004000000 */
[----:B------:R-:W-:Y:S01]  /*0f60*/  @!P5 IMAD.MOV R31, RZ, RZ, -R31 ;  /* 0x000000ffff1fd224 */ /* 0x000fe200078e0a1f */
[----:B------:R-:W-:Y:S01]  /*0f70*/  SEL R23, R12, R23, !P0 ;  /* 0x000000170c177207 */ /* 0x000fe20004000000 */
[----:B------:R-:W-:Y:S01]  /*0f80*/  IMAD R13, R13, UR4, RZ ;  /* 0x000000040d0d7c24 */ /* 0x000fe2000f8e02ff */
[----:B------:R-:W-:Y:S01]  /*0f90*/  LEA R34, P1, R14, UR6, 0x1 ;  /* 0x000000060e227c11 */ /* 0x000fe2000f8208ff */
[----:B------:R-:W-:Y:S01]  /*0fa0*/  IMAD R15, R15, UR4, RZ ;  /* 0x000000040f0f7c24 */ /* 0x000fe2000f8e02ff */
[C---:B------:R-:W-:Y:S01]  /*0fb0*/  SEL R25, R12.reuse, R25, !P0 ;  /* 0x000000190c197207 */ /* 0x040fe20004000000 */
[----:B------:R-:W-:Y:S01]  /*0fc0*/  IMAD R17, R17, UR4, RZ ;  /* 0x0000000411117c24 */ /* 0x000fe2000f8e02ff */
[C---:B------:R-:W-:Y:S01]  /*0fd0*/  SEL R27, R12.reuse, R27, !P0 ;  /* 0x0000001b0c1b7207 */ /* 0x040fe20004000000 */
[----:B------:R-:W-:Y:S01]  /*0fe0*/  IMAD R23, R23, UR4, RZ ;  /* 0x0000000417177c24 */ /* 0x000fe2000f8e02ff */
[C---:B------:R-:W-:Y:S01]  /*0ff0*/  SEL R29, R12.reuse, R29, !P0 ;  /* 0x0000001d0c1d7207 */ /* 0x040fe20004000000 */
[----:B------:R-:W-:Y:S01]  /*1000*/  IMAD R25, R25, UR4, RZ ;  /* 0x0000000419197c24 */ /* 0x000fe2000f8e02ff */
[----:B------:R-:W-:Y:S01]  /*1010*/  SEL R12, R12, R31, !P0 ;  /* 0x0000001f0c0c7207 */ /* 0x000fe20004000000 */
[----:B------:R-:W-:Y:S01]  /*1020*/  IMAD R27, R27, UR4, RZ ;  /* 0x000000041b1b7c24 */ /* 0x000fe2000f8e02ff */
[----:B------:R-:W-:Y:S01]  /*1030*/  LEA.HI.X.SX32 R35, R14, UR7, 0x1, P1 ;  /* 0x000000070e237c11 */ /* 0x000fe200088f0eff */
[----:B------:R-:W-:Y:S01]  /*1040*/  ULDC.64 UR6, c[0x0][0x218] ;  /* 0x0000860000067ab9 */ /* 0x000fe20000000a00 */
[----:B------:R-:W-:Y:S01]  /*1050*/  IMAD R29, R29, UR4, RZ ;  /* 0x000000041d1d7c24 */ /* 0x000fe2000f8e02ff */
[----:B------:R-:W-:Y:S01]  /*1060*/  LEA R52, P0, R13, UR6, 0x1 ;  /* 0x000000060d347c11 */ /* 0x000fe2000f8008ff */
[----:B------:R-:W-:Y:S01]  /*1070*/  IMAD R12, R12, UR4, RZ ;  /* 0x000000040c0c7c24 */ /* 0x000fe2000f8e02ff */
[----:B------:R-:W-:Y:S01]  /*1080*/  LEA R14, P6, R15, UR6, 0x1 ;  /* 0x000000060f0e7c11 */ /* 0x000fe2000f8c08ff */
[----:B------:R-:W-:Y:S01]  /*1090*/  UMOV UR4, URZ ;  /* 0x0000003f00047c82 */ /* 0x000fe20008000000 */
[----:B------:R-:W-:Y:S01]  /*10a0*/  LEA R47, P5, R17, UR6, 0x1 ;  /* 0x00000006112f7c11 */ /* 0x000fe2000f8a08ff */
[----:B------:R-:W-:Y:S01]  /*10b0*/  UIADD3.X UR9, UR4, 0x40000040, URZ, UP0, !UPT ;  /* 0x4000004004097890 */ /* 0x000fe200087fe43f */
[----:B------:R-:W-:-:S02]  /*10c0*/  LEA R48, P4, R23, UR6, 0x1 ;  /* 0x0000000617307c11 */ /* 0x000fc4000f8808ff */
[----:B------:R-:W-:Y:S02]  /*10d0*/  CS2R R30, SRZ ;  /* 0x00000000001e7805 */ /* 0x000fe4000001ff00 */
[----:B------:R-:W-:Y:S01]  /*10e0*/  LEA.HI.X.SX32 R38, R13, UR7, 0x1, P0 ;  /* 0x000000070d267c11 */ /* 0x000fe200080f0eff */
[----:B------:R-:W-:Y:S01]  /*10f0*/  UIADD3.64 UR16, UR8, 0x80, URZ ;  /* 0x0000008008107897 */ /* 0x000fe2000fffe03f */
[----:B------:R-:W-:Y:S01]  /*1100*/  LEA.HI.X.SX32 R45, R15, UR7, 0x1, P6 ;  /* 0x000000070f2d7c11 */ /* 0x000fe2000b0f0eff */
[----:B------:R-:W-:Y:S01]  /*1110*/  UIADD3.64 UR20, UR8, 0x100, URZ ;  /* 0x0000010008147897 */ /* 0x000fe2000fffe03f */
[----:B------:R-:W-:Y:S02]  /*1120*/  LEA.HI.X.SX32 R21, R17, UR7, 0x1, P5 ;  /* 0x0000000711157c11 */ /* 0x000fe4000a8f0eff */
[----:B------:R-:W-:Y:S02]  /*1130*/  LEA.HI.X.SX32 R16, R23, UR7, 0x1, P4 ;  /* 0x0000000717107c11 */ /* 0x000fe4000a0f0eff */
[----:B------:R-:W-:-:S02]  /*1140*/  LOP3.LUT R13, R19, 0x10, RZ, 0xfc, !PT ;  /* 0x00000010130d7812 */ /* 0x000fc400078efcff */
[----:B------:R-:W-:Y:S02]  /*1150*/  LEA R49, P3, R25, UR6, 0x1 ;  /* 0x0000000619317c11 */ /* 0x000fe4000f8608ff */
[----:B------:R-:W-:Y:S01]  /*1160*/  LEA R50, P2, R27, UR6, 0x1 ;  /* 0x000000061b327c11 */ /* 0x000fe2000f8408ff */
[-C--:B------:R-:W-:Y:S01]  /*1170*/  IMAD R40, R13, R18.reuse, RZ ;  /* 0x000000120d287224 */ /* 0x080fe200078e02ff */
[----:B------:R-:W-:Y:S01]  /*1180*/  LEA R51, P1, R29, UR6, 0x1 ;  /* 0x000000061d337c11 */ /* 0x000fe2000f8208ff */
[----:B------:R-:W-:Y:S01]  /*1190*/  IMAD.SHL.U32 R13, R18, 0x40, RZ ;  /* 0x00000040120d7824 */ /* 0x000fe200078e00ff */
[----:B------:R-:W-:Y:S02]  /*11a0*/  LEA R53, P6, R12, UR6, 0x1 ;  /* 0x000000060c357c11 */ /* 0x000fe4000f8c08ff */
[C---:B------:R-:W-:Y:S02]  /*11b0*/  LOP3.LUT R15, R19.reuse, 0x20, RZ, 0xfc, !PT ;  /* 0x00000020130f7812 */ /* 0x040fe400078efcff */
[C---:B------:R-:W-:Y:S01]  /*11c0*/  LOP3.LUT R23, R19.reuse, 0x30, RZ, 0xfc, !PT ;  /* 0x0000003013177812 */ /* 0x040fe200078efcff */
[-C--:B------:R-:W-:Y:S01]  /*11d0*/  IMAD R19, R19, R18.reuse, RZ ;  /* 0x0000001213137224 */ /* 0x080fe200078e02ff */
[----:B------:R-:W-:Y:S01]  /*11e0*/  LEA.HI R17, R0, 0x38, RZ, 0x1a ;  /* 0x0000003800117811 */ /* 0x000fe200078fd0ff */
[----:B------:R-:W-:Y:S01]  /*11f0*/  IMAD R15, R15, R18, RZ ;  /* 0x000000120f0f7224 */ /* 0x000fe200078e02ff */
[----:B------:R-:W-:-:S02]  /*1200*/  LEA.HI.X.SX32 R22, R25, UR7, 0x1, P3 ;  /* 0x0000000719167c11 */ /* 0x000fc400098f0eff */
[----:B------:R-:W-:Y:S02]  /*1210*/  CS2R R24, SRZ ;  /* 0x0000000000187805 */ /* 0x000fe4000001ff00 */
[----:B------:R-:W-:Y:S02]  /*1220*/  LEA.HI.X.SX32 R32, R27, UR7, 0x1, P2 ;  /* 0x000000071b207c11 */ /* 0x000fe400090f0eff */
[----:B------:R-:W-:Y:S02]  /*1230*/  CS2R R26, SRZ ;  /* 0x00000000001a7805 */ /* 0x000fe4000001ff00 */
[----:B------:R-:W-:Y:S02]  /*1240*/  LEA.HI.X.SX32 R41, R29, UR7, 0x1, P1 ;  /* 0x000000071d297c11 */ /* 0x000fe400088f0eff */
[----:B------:R-:W-:Y:S02]  /*1250*/  CS2R R28, SRZ ;  /* 0x00000000001c7805 */ /* 0x000fe4000001ff00 */
[----:B------:R-:W-:Y:S01]  /*1260*/  LEA.HI.X.SX32 R54, R12, UR7, 0x1, P6 ;  /* 0x000000070c367c11 */ /* 0x000fe2000b0f0eff */
[----:B------:R-:W-:-:S02]  /*1270*/  IMAD R23, R23, R18, RZ ;  /* 0x0000001217177224 */ /* 0x000fc400078e02ff */
[-C--:B------:R-:W-:Y:S02]  /*1280*/  IMAD R17, R17, R18.reuse, RZ ;  /* 0x0000001211117224 */ /* 0x080fe400078e02ff */
[----:B------:R-:W-:-:S07]  /*1290*/  IMAD R12, R37, R18, RZ ;  /* 0x00000012250c7224 */ /* 0x000fce00078e02ff */
.L_x_1:
[----:B------:R-:W-:Y:S01]  /*12a0*/  LEA.HI R18, R0, 0x8, RZ, 0x1a ;  /* 0x0000000800127811 */ /* 0x000fe200078fd0ff */
[----:B------:R-:W-:Y:S01]  /*12b0*/  IMAD.WIDE R36, R39, 0x2, R34 ;  /* 0x0000000227247825 */ /* 0x000fe200078e0222 */
[----:B------:R-:W-:Y:S02]  /*12c0*/  SHF.R.U32.HI R57, RZ, 0x6, R0 ;  /* 0x00000006ff397819 */ /* 0x000fe40000011600 */
[----:B------:R-:W-:Y:S02]  /*12d0*/  ISETP.GE.AND P0, PT, R18, UR24, PT ;  /* 0x0000001812007c0c */ /* 0x000fe4000bf06270 */
[----:B------:R-:W-:Y:S02]  /*12e0*/  LEA.HI R18, R0, 0x18, RZ, 0x1a ;  /* 0x0000001800127811 */ /* 0x000fe400078fd0ff */
[----:B------:R-:W-:Y:S02]  /*12f0*/  PRMT R55, RZ, 0x7610, R55 ;  /* 0x00007610ff377816 */ /* 0x000fe40000000037 */
[----:B------:R-:W-:-:S02]  /*1300*/  ISETP.GE.AND P1, PT, R18, UR24, PT ;  /* 0x0000001812007c0c */ /* 0x000fc4000bf26270 */
[----:B------:R-:W-:Y:S02]  /*1310*/  SGXT.U32 R57, R57, 0x3 ;  /* 0x000000033939781a */ /* 0x000fe40000000000 */
[----:B------:R-:W-:-:S03]  /*1320*/  PRMT R18, RZ, 0x7610, R18 ;  /* 0x00007610ff127816 */ /* 0x000fc60000000012 */
[----:B------:R0:W2:Y:S01]  /*1330*/  @!P0 LDG.E.U16 R55, desc[UR14][R36.64] ;  /* 0x0000000e24378981 */ /* 0x0000a2000c1e1500 */
[C---:B------:R-:W-:Y:S02]  /*1340*/  ISETP.GE.AND P0, PT, R57.reuse, UR24, PT ;  /* 0x0000001839007c0c */ /* 0x040fe4000bf06270 */
[----:B------:R-:W-:Y:S02]  /*1350*/  LOP3.LUT R44, R57, 0x10, RZ, 0xfc, !PT ;  /* 0x00000010392c7812 */ /* 0x000fe400078efcff */
[----:B------:R-:W-:Y:S01]  /*1360*/  PRMT R56, RZ, 0x7610, R56 ;  /* 0x00007610ff387816 */ /* 0x000fe20000000038 */
[----:B0-----:R-:W-:-:S05]  /*1370*/  IMAD.WIDE R36, R12, 0x2, R34 ;  /* 0x000000020c247825 */ /* 0x001fca00078e0222 */
[----:B------:R0:W3:Y:S01]  /*1380*/  @!P1 LDG.E.U16 R18, desc[UR14][R36.64] ;  /* 0x0000000e24129981 */ /* 0x0000e2000c1e1500 */
[----:B------:R-:W-:Y:S02]  /*1390*/  ISETP.GE.AND P1, PT, R44, UR24, PT ;  /* 0x000000182c007c0c */ /* 0x000fe4000bf26270 */
[----:B------:R-:W-:Y:S01]  /*13a0*/  LOP3.LUT R44, R57, 0x20, RZ, 0xfc, !PT ;  /* 0x00000020392c7812 */ /* 0x000fe200078efcff */
[----:B0-----:R-:W-:-:S05]  /*13b0*/  IMAD.WIDE R36, R19, 0x2, R34 ;  /* 0x0000000213247825 */ /* 0x001fca00078e0222 */
[----:B------:R0:W4:Y:S01]  /*13c0*/  @!P0 LDG.E.U16 R56, desc[UR14][R36.64] ;  /* 0x0000000e24388981 */ /* 0x000122000c1e1500 */
[----:B------:R-:W-:Y:S02]  /*13d0*/  ISETP.GE.AND P0, PT, R44, UR24, PT ;  /* 0x000000182c007c0c */ /* 0x000fe4000bf06270 */
[----:B------:R-:W-:Y:S02]  /*13e0*/  PRMT R44, RZ, 0x7610, R44 ;  /* 0x00007610ff2c7816 */ /* 0x000fe4000000002c */
[----:B------:R-:W-:Y:S01]  /*13f0*/  PRMT R46, RZ, 0x7610, R46 ;  /* 0x00007610ff2e7816 */ /* 0x000fe2000000002e */
[----:B0-----:R-:W-:Y:S01]  /*1400*/  IMAD.WIDE R36, R40, 0x2, R34 ;  /* 0x0000000228247825 */ /* 0x001fe200078e0222 */
[----:B------:R-:W-:-:S04]  /*1410*/  LEA.HI R58, R0, 0x28, RZ, 0x1a ;  /* 0x00000028003a7811 */ /* 0x000fc800078fd0ff */
[----:B------:R0:W5:Y:S01]  /*1420*/  @!P1 LDG.E.U16 R44, desc[UR14][R36.64] ;  /* 0x0000000e242c9981 */ /* 0x000162000c1e1500 */
[----:B------:R-:W-:Y:S01]  /*1430*/  LOP3.LUT R57, R57, 0x30, RZ, 0xfc, !PT ;  /* 0x0000003039397812 */ /* 0x000fe200078efcff */
[----:B0-----:R-:W-:-:S05]  /*1440*/  IMAD.WIDE R36, R15, 0x2, R34 ;  /* 0x000000020f247825 */ /* 0x001fca00078e0222 */
[----:B------:R0:W5:Y:S01]  /*1450*/  @!P0 LDG.E.U16 R46, desc[UR14][R36.64] ;  /* 0x0000000e242e8981 */ /* 0x000162000c1e1500 */
[----:B------:R-:W-:Y:S02]  /*1460*/  ISETP.GE.AND P0, PT, R58, UR24, PT ;  /* 0x000000183a007c0c */ /* 0x000fe4000bf06270 */
[----:B------:R-:W-:Y:S02]  /*1470*/  ISETP.GE.AND P1, PT, R57, UR24, PT ;  /* 0x0000001839007c0c */ /* 0x000fe4000bf26270 */
[----:B------:R-:W-:Y:S01]  /*1480*/  PRMT R57, RZ, 0x7610, R57 ;  /* 0x00007610ff397816 */ /* 0x000fe20000000039 */
[----:B0-----:R-:W-:-:S08]  /*1490*/  IMAD.WIDE R36, R20, 0x2, R34 ;  /* 0x0000000214247825 */ /* 0x001fd000078e0222 */
[----:B------:R0:W5:Y:S01]  /*14a0*/  @!P0 LDG.E.U16 R57, desc[UR14][R36.64] ;  /* 0x0000000e24398981 */ /* 0x000162000c1e1500 */
[----:B------:R-:W-:Y:S02]  /*14b0*/  LEA.HI R59, R0, 0x38, RZ, 0x1a ;  /* 0x00000038003b7811 */ /* 0x000fe400078fd0ff */
[----:B------:R-:W-:Y:S02]  /*14c0*/  PRMT R58, RZ, 0x7610, R58 ;  /* 0x00007610ff3a7816 */ /* 0x000fe4000000003a */
[----:B------:R-:W-:Y:S01]  /*14d0*/  ISETP.GE.AND P0, PT, R59, UR24, PT ;  /* 0x000000183b007c0c */ /* 0x000fe2000bf06270 */
[----:B0-----:R-:W-:Y:S01]  /*14e0*/  IMAD.WIDE R36, R23, 0x2, R34 ;  /* 0x0000000217247825 */ /* 0x001fe200078e0222 */
[----:B------:R-:W-:-:S04]  /*14f0*/  PRMT R59, RZ, 0x7610, R59 ;  /* 0x00007610ff3b7816 */ /* 0x000fc8000000003b */
[----:B------:R0:W5:Y:S02]  /*1500*/  @!P1 LDG.E.U16 R58, desc[UR14][R36.64] ;  /* 0x0000000e243a9981 */ /* 0x000164000c1e1500 */
[----:B0-----:R-:W-:-:S05]  /*1510*/  IMAD.WIDE R36, R17, 0x2, R34 ;  /* 0x0000000211247825 */ /* 0x001fca00078e0222 */
[----:B------:R0:W5:Y:S01]  /*1520*/  @!P0 LDG.E.U16 R59, desc[UR14][R36.64] ;  /* 0x0000000e243b8981 */ /* 0x000162000c1e1500 */
[----:B------:R-:W-:Y:S01]  /*1530*/  LOP3.LUT R60, R0, 0x3f, RZ, 0xc0, !PT ;  /* 0x0000003f003c7812 */ /* 0x000fe200078ec0ff */
[----:B------:R-:W-:Y:S03]  /*1540*/  BAR.SYNC.DEFER_BLOCKING 0x0 ;  /* 0x0000000000007b1d */ /* 0x000fe60000010000 */
[----:B------:R-:W-:Y:S01]  /*1550*/  ISETP.GE.AND P0, PT, R60, UR24, PT ;  /* 0x000000183c007c0c */ /* 0x000fe2000bf06270 */
[----:B------:R-:W-:Y:S02]  /*1560*/  IMAD.MOV.U32 R60, RZ, RZ, R52 ;  /* 0x000000ffff3c7224 */ /* 0x000fe400078e0034 */
[--C-:B------:R-:W-:Y:S01]  /*1570*/  IMAD.MOV.U32 R61, RZ, RZ, R38.reuse ;  /* 0x000000ffff3d7224 */ /* 0x100fe200078e0026 */
[----:B------:R-:W-:Y:S01]  /*1580*/  PRMT R38, RZ, 0x7610, R38 ;  /* 0x00007610ff267816 */ /* 0x000fe20000000026 */
[----:B------:R-:W-:-:S02]  /*1590*/  IMAD.MOV.U32 R62, RZ, RZ, R51 ;  /* 0x000000ffff3e7224 */ /* 0x000fc400078e0033 */
[----:B------:R-:W-:Y:S02]  /*15a0*/  IMAD.MOV.U32 R63, RZ, RZ, R41 ;  /* 0x000000ffff3f7224 */ /* 0x000fe400078e0029 */
[--C-:B------:R-:W-:Y:S01]  /*15b0*/  IMAD.MOV.U32 R51, RZ, RZ, R32.reuse ;  /* 0x000000ffff337224 */ /* 0x100fe200078e0020 */
[----:B------:R-:W-:Y:S01]  /*15c0*/  PRMT R32, RZ, 0x7610, R32 ;  /* 0x00007610ff207816 */ /* 0x000fe20000000020 */
[----:B--2---:R1:W-:Y:S02]  /*15d0*/  STS.U16 [R11+UR12+0x400], R55 ;  /* 0x000400370b007988 */ /* 0x0043e4000800040c */
[----:B-1----:R-:W-:Y:S02]  /*15e0*/  IMAD.MOV.U32 R55, RZ, RZ, R54 ;  /* 0x000000ffff377224 */ /* 0x002fe400078e0036 */
[--C-:B------:R-:W-:Y:S01]  /*15f0*/  IMAD.MOV.U32 R54, RZ, RZ, R53.reuse ;  /* 0x000000ffff367224 */ /* 0x100fe200078e0035 */
[----:B------:R-:W-:-:S03]  /*1600*/  PRMT R53, RZ, 0x7610, R53 ;  /* 0x00007610ff357816 */ /* 0x000fc60000000035 */
[----:B0-----:R-:W-:-:S05]  /*1610*/  IMAD.WIDE R36, R43, 0x2, R54 ;  /* 0x000000022b247825 */ /* 0x001fca00078e0236 */
[----:B------:R0:W2:Y:S04]  /*1620*/  @!P0 LDG.E.U16 R53, desc[UR14][R36.64] ;  /* 0x0000000e24358981 */ /* 0x0000a8000c1e1500 */
[----:B---3--:R1:W-:Y:S04]  /*1630*/  STS.U16 [R11+UR12+0xc00], R18 ;  /* 0x000c00120b007988 */ /* 0x0083e8000800040c */
[----:B----4-:R3:W-:Y:S01]  /*1640*/  STS.U16 [R11+UR12], R56 ;  /* 0x000000380b007988 */ /* 0x0107e2000800040c */
[----:B0-----:R-:W-:Y:S01]  /*1650*/  IMAD.WIDE R36, R43, 0x2, R60 ;  /* 0x000000022b247825 */ /* 0x001fe200078e023c */
[----:B-1----:R-:W-:-:S04]  /*1660*/  PRMT R18, RZ, 0x7610, R18 ;  /* 0x00007610ff127816 */ /* 0x002fc80000000012 */
[----:B------:R0:W4:Y:S02]  /*1670*/  @!P0 LDG.E.U16 R38, desc[UR14][R36.64] ;  /* 0x0000000e24268981 */ /* 0x000124000c1e1500 */
[----:B0-----:R-:W-:-:S05]  /*1680*/  IMAD.WIDE R36, R43, 0x2, R62 ;  /* 0x000000022b247825 */ /* 0x001fca00078e023e */
[----:B------:R0:W4:Y:S01]  /*1690*/  @!P0 LDG.E.U16 R18, desc[UR14][R36.64] ;  /* 0x0000000e24128981 */ /* 0x000122000c1e1500 */
[----:B---3--:R-:W-:Y:S02]  /*16a0*/  IMAD.MOV.U32 R56, RZ, RZ, R49 ;  /* 0x000000ffff387224 */ /* 0x008fe400078e0031 */
[----:B0-----:R-:W-:-:S05]  /*16b0*/  IMAD.WIDE R36, R43, 0x2, R50 ;  /* 0x000000022b247825 */ /* 0x001fca00078e0232 */
[----:B------:R0:W3:Y:S01]  /*16c0*/  @!P0 LDG.E.U16 R32, desc[UR14][R36.64] ;  /* 0x0000000e24208981 */ /* 0x0000e2000c1e1500 */
[----:B------:R-:W-:-:S03]  /*16d0*/  IMAD.MOV.U32 R49, RZ, RZ, R16 ;  /* 0x000000ffff317224 */ /* 0x000fc600078e0010 */
[----:B-----5:R1:W-:Y:S01]  /*16e0*/  STS.U16 [R11+UR12+0x1400], R57 ;  /* 0x001400390b007988 */ /* 0x0203e2000800040c */
[----:B------:R-:W-:Y:S01]  /*16f0*/  PRMT R16, RZ, 0x7610, R16 ;  /* 0x00007610ff107816 */ /* 0x000fe20000000010 */
[--C-:B-1----:R-:W-:Y:S01]  /*1700*/  IMAD.MOV.U32 R57, RZ, RZ, R22.reuse ;  /* 0x000000ffff397224 */ /* 0x102fe200078e0016 */
[----:B------:R-:W-:Y:S01]  /*1710*/  PRMT R22, RZ, 0x7610, R22 ;  /* 0x00007610ff167816 */ /* 0x000fe20000000016 */
[----:B0-----:R-:W-:Y:S01]  /*1720*/  IMAD.WIDE R36, R43, 0x2, R56 ;  /* 0x000000022b247825 */ /* 0x001fe200078e0238 */
[----:B------:R0:W-:Y:S04]  /*1730*/  STS.U16 [R11+UR12+0x1000], R46 ;  /* 0x0010002e0b007988 */ /* 0x0001e8000800040c */
[----:B------:R1:W5:Y:S01]  /*1740*/  @!P0 LDG.E.U16 R22, desc[UR14][R36.64] ;  /* 0x0000000e24168981 */ /* 0x000362000c1e1500 */
[----:B0-----:R-:W-:-:S02]  /*1750*/  IMAD.MOV.U32 R46, RZ, RZ, R47 ;  /* 0x000000ffff2e7224 */ /* 0x001fc400078e002f */
[----:B------:R-:W-:Y:S02]  /*1760*/  IMAD.MOV.U32 R47, RZ, RZ, R21 ;  /* 0x000000ffff2f7224 */ /* 0x000fe400078e0015 */
[C---:B-1----:R-:W-:Y:S01]  /*1770*/  IMAD.WIDE R36, R43.reuse, 0x2, R48 ;  /* 0x000000022b247825 */ /* 0x042fe200078e0230 */
[----:B------:R-:W-:Y:S01]  /*1780*/  PRMT R21, RZ, 0x7610, R21 ;  /* 0x00007610ff157816 */ /* 0x000fe20000000015 */
[----:B------:R0:W-:Y:S04]  /*1790*/  STS.U16 [R11+UR12+0x800], R44 ;  /* 0x0008002c0b007988 */ /* 0x0001e8000800040c */
[----:B------:R1:W5:Y:S01]  /*17a0*/  @!P0 LDG.E.U16 R16, desc[UR14][R36.64] ;  /* 0x0000000e24108981 */ /* 0x000362000c1e1500 */
[----:B0-----:R-:W-:Y:S02]  /*17b0*/  IMAD.MOV.U32 R44, RZ, RZ, R14 ;  /* 0x000000ffff2c7224 */ /* 0x001fe400078e000e */
[----:B-1----:R-:W-:Y:S01]  /*17c0*/  IMAD.WIDE R36, R43, 0x2, R46 ;  /* 0x000000022b247825 */ /* 0x002fe200078e022e */
[----:B------:R-:W-:-:S04]  /*17d0*/  PRMT R14, RZ, 0x7610, R14 ;  /* 0x00007610ff0e7816 */ /* 0x000fc8000000000e */
[----:B------:R0:W5:Y:S02]  /*17e0*/  @!P0 LDG.E.U16 R21, desc[UR14][R36.64] ;  /* 0x0000000e24158981 */ /* 0x000164000c1e1500 */
[----:B0-----:R-:W-:-:S05]  /*17f0*/  IMAD.WIDE R36, R43, 0x2, R44 ;  /* 0x000000022b247825 */ /* 0x001fca00078e022c */
[----:B------:R-:W5:Y:S04]  /*1800*/  @!P0 LDG.E.U16 R14, desc[UR14][R36.64] ;  /* 0x0000000e240e8981 */ /* 0x000f68000c1e1500 */
[----:B------:R-:W-:Y:S04]  /*1810*/  STS.U16 [R11+UR12+0x1800], R58 ;  /* 0x0018003a0b007988 */ /* 0x000fe8000800040c */
[----:B------:R-:W-:Y:S01]  /*1820*/  STS.U16 [R11+UR12+0x1c00], R59 ;  /* 0x001c003b0b007988 */ /* 0x000fe2000800040c */
[----:B------:R-:W-:-:S04]  /*1830*/  USHF.L.U32 UR4, UR26, 0x5, URZ ;  /* 0x000000051a047899 */ /* 0x000fc8000800063f */
[----:B------:R-:W-:-:S04]  /*1840*/  ULOP3.LUT UR4, UR4, 0x180, URZ, 0xc0, !UPT ;  /* 0x0000018004047892 */ /* 0x000fc8000f8ec03f */
[----:B------:R-:W-:-:S04]  /*1850*/  ULEA.HI UR4, UR25, UR4, URZ, 0x1c ;  /* 0x0000000419047291 */ /* 0x000fc8000f8fe03f */
[----:B------:R-:W-:Y:S01]  /*1860*/  ULOP3.LUT UR6, UR4, 0x3fff, URZ, 0xc0, !UPT ;  /* 0x00003fff04067892 */ /* 0x000fe2000f8ec03f */
[----:B------:R-:W-:Y:S02]  /*1870*/  UMOV UR5, 0x40000040 ;  /* 0x4000004000057882 */ /* 0x000fe40000000000 */
[----:B------:R-:W-:Y:S01]  /*1880*/  UMOV UR4, UR13 ;  /* 0x0000000d00047c82 */ /* 0x000fe20008000000 */
[----:B------:R-:W-:Y:S01]  /*1890*/  UMOV UR7, 0x40000040 ;  /* 0x4000004000077882 */ /* 0x000fe20000000000 */
[----:B------:R-:W-:Y:S01]  /*18a0*/  UIADD3 UR10, UP0, UR6, 0x2, URZ ;  /* 0x00000002060a7890 */ /* 0x000fe2000ff1e03f */
[----:B--2---:R-:W-:Y:S04]  /*18b0*/  STS.U16 [R11+UR12+0x2000], R53 ;  /* 0x002000350b007988 */ /* 0x004fe8000800040c */
[----:B----4-:R-:W-:Y:S04]  /*18c0*/  STS.U16 [R11+UR12+0x2400], R38 ;  /* 0x002400260b007988 */ /* 0x010fe8000800040c */
[----:B------:R-:W-:Y:S04]  /*18d0*/  STS.U16 [R11+UR12+0x2800], R18 ;  /* 0x002800120b007988 */ /* 0x000fe8000800040c */
[----:B---3--:R-:W-:Y:S04]  /*18e0*/  STS.U16 [R11+UR12+0x2c00], R32 ;  /* 0x002c00200b007988 */ /* 0x008fe8000800040c */
[----:B-----5:R-:W-:Y:S04]  /*18f0*/  STS.U16 [R11+UR12+0x3000], R22 ;  /* 0x003000160b007988 */ /* 0x020fe8000800040c */
[----:B------:R0:W-:Y:S04]  /*1900*/  STS.U16 [R11+UR12+0x3400], R16 ;  /* 0x003400100b007988 */ /* 0x0001e8000800040c */
[----:B------:R-:W-:Y:S04]  /*1910*/  STS.U16 [R11+UR12+0x3800], R21 ;  /* 0x003800150b007988 */ /* 0x000fe8000800040c */
[----:B------:R1:W-:Y:S01]  /*1920*/  STS.U16 [R11+UR12+0x3c00], R14 ;  /* 0x003c000e0b007988 */ /* 0x0003e2000800040c */
[----:B------:R2:W-:Y:S06]  /*1930*/  MEMBAR.ALL.CTA ;  /* 0x0000000000007992 */ /* 0x0005ec0000008000 */
[----:B--2---:R-:W2:Y:S02]  /*1940*/  FENCE.VIEW.ASYNC.S ;  /* 0x00000000000073c6 */ /* 0x004ea40000000000 */
[----:B--2---:R-:W-:Y:S06]  /*1950*/  BAR.SYNC.DEFER_BLOCKING 0x0 ;  /* 0x0000000000007b1d */ /* 0x004fec0000010000 */
[----:B------:R-:W-:-:S06]  /*1960*/  WARPGROUP.ARRIVE ;  /* 0x00000000000079c5 */ /* 0x000fcc0000000000 */
[----:B------:R-:W-:Y:S01]  /*1970*/  HGMMA.64x16x16.F32 R24, gdesc[UR4].tnspA, R24 ;  /* 0x20200000041879f0 */ /* 0x000fe20008700818 */
[----:B------:R-:W-:Y:S02]  /*1980*/  UMOV UR4, URZ ;  /* 0x0000003f00047c82 */ /* 0x000fe40008000000 */
[----:B------:R-:W-:-:S04]  /*1990*/  UIADD3.X UR11, UR4, 0x40000040, URZ, UP0, !UPT ;  /* 0x40000040040b7890 */ /* 0x000fc800087fe43f */
[----:B------:R-:W-:-:S05]  /*19a0*/  UIADD3.64 UR18, UR10, 0x2, URZ ;  /* 0x000000020a127897 */ /* 0x000fca000fffe03f */
[----:B------:R-:W-:Y:S01]  /*19b0*/  HGMMA.64x16x16.F32 R24, gdesc[UR8].tnspA, R24 ;  /* 0x20200000081879f0 */ /* 0x000fe20008700818 */
[----:B------:R-:W-:-:S03]  /*19c0*/  UIADD3.64 UR22, UR10, 0x4, URZ ;  /* 0x000000040a167897 */ /* 0x000fc6000fffe03f */
[----:B------:R-:W-:Y:S01]  /*19d0*/  HGMMA.64x16x16.F32 R24, gdesc[UR16].tnspA, R24 ;  /* 0x20200000101879f0 */ /* 0x000fe20008700818 */
[----:B------:R-:W-:-:S05]  /*19e0*/  VIADD R33, R33, 0xffffffff ;  /* 0xffffffff21217836 */ /* 0x000fca0000000000 */
[----:B------:R-:W-:Y:S01]  /*19f0*/  ISETP.NE.U32.AND P0, PT, R33, RZ, PT ;  /* 0x000000ff2100720c */ /* 0x000fe20003f05070 */
[----:B------:R-:W-:Y:S01]  /*1a00*/  HGMMA.64x16x16.F32 R24, gdesc[UR20].tnspA, R24, gsb0 ;  /* 0x20200000141879f0 */ /* 0x000fe20008000818 */
[----:B------:R-:W-:Y:S01]  /*1a10*/  IMAD.WIDE R48, R42, 0x2, R48 ;  /* 0x000000022a307825 */ /* 0x000fe200078e0230 */
[----:B------:R-:W-:-:S03]  /*1a20*/  UIADD3 UR24, UR24, -0x40, URZ ;  /* 0xffffffc018187890 */ /* 0x000fc6000fffe03f */
[----:B------:R-:W-:-:S04]  /*1a30*/  IMAD.WIDE R50, R42, 0x2, R50 ;  /* 0x000000022a327825 */ /* 0x000fc800078e0232 */
[----:B------:R-:W-:-:S04]  /*1a40*/  IMAD.WIDE R54, R42, 0x2, R54 ;  /* 0x000000022a367825 */ /* 0x000fc800078e0236 */
[----:B------:R-:W-:-:S04]  /*1a50*/  IMAD.WIDE R44, R42, 0x2, R44 ;  /* 0x000000022a2c7825 */ /* 0x000fc800078e022c */
[----:B------:R-:W-:-:S04]  /*1a60*/  IMAD.WIDE R36, R42, 0x2, R46 ;  /* 0x000000022a247825 */ /* 0x000fc800078e022e */
[----:B------:R-:W-:-:S04]  /*1a70*/  IMAD.WIDE R56, R42, 0x2, R56 ;  /* 0x000000022a387825 */ /* 0x000fc800078e0238 */
[----:B------:R-:W-:-:S04]  /*1a80*/  IMAD.WIDE R62, R42, 0x2, R62 ;  /* 0x000000022a3e7825 */ /* 0x000fc800078e023e */
[----:B------:R-:W-:-:S04]  /*1a90*/  IMAD.WIDE R60, R42, 0x2, R60 ;  /* 0x000000022a3c7825 */ /* 0x000fc800078e023c */
[----:B0-----:R-:W-:Y:S02]  /*1aa0*/  IMAD.MOV.U32 R16, RZ, RZ, R49 ;  /* 0x000000ffff107224 */ /* 0x001fe400078e0031 */
[----:B------:R-:W-:Y:S02]  /*1ab0*/  IMAD.MOV.U32 R32, RZ, RZ, R51 ;  /* 0x000000ffff207224 */ /* 0x000fe400078e0033 */
[----:B------:R-:W-:Y:S02]  /*1ac0*/  IMAD.MOV.U32 R53, RZ, RZ, R54 ;  /* 0x000000ffff357224 */ /* 0x000fe400078e0036 */
[----:B-1----:R-:W-:Y:S02]  /*1ad0*/  IMAD.MOV.U32 R14, RZ, RZ, R44 ;  /* 0x000000ffff0e7224 */ /* 0x002fe400078e002c */
[----:B------:R-:W-:Y:S02]  /*1ae0*/  IMAD.MOV.U32 R47, RZ, RZ, R36 ;  /* 0x000000ffff2f7224 */ /* 0x000fe400078e0024 */
[----:B------:R-:W-:-:S02]  /*1af0*/  IMAD.MOV.U32 R21, RZ, RZ, R37 ;  /* 0x000000ffff157224 */ /* 0x000fc400078e0025 */
[----:B------:R-:W-:Y:S02]  /*1b00*/  IMAD.MOV.U32 R49, RZ, RZ, R56 ;  /* 0x000000ffff317224 */ /* 0x000fe400078e0038 */
[----:B------:R-:W-:Y:S02]  /*1b10*/  IMAD.MOV.U32 R22, RZ, RZ, R57 ;  /* 0x000000ffff167224 */ /* 0x000fe400078e0039 */
[----:B------:R-:W-:Y:S01]  /*1b20*/  IMAD.MOV.U32 R51, RZ, RZ, R62 ;  /* 0x000000ffff337224 */ /* 0x000fe200078e003e */
[----:B------:R-:W-:Y:S02]  /*1b30*/  WARPGROUP.DEPBAR.LE gsb0, 0x0 ;  /* 0x00008000000079c5 */ /* 0x000fe40000010000 */
[----:B------:R-:W-:Y:S02]  /*1b40*/  IMAD.MOV.U32 R41, RZ, RZ, R63 ;  /* 0x000000ffff297224 */ /* 0x000fe400078e003f */
[----:B------:R-:W-:-:S04]  /*1b50*/  IMAD.WIDE R34, R13, 0x2, R34 ;  /* 0x000000020d227825 */ /* 0x000fc800078e0222 */
[----:B------:R-:W-:Y:S02]  /*1b60*/  IMAD.MOV.U32 R52, RZ, RZ, R60 ;  /* 0x000000ffff347224 */ /* 0x000fe400078e003c */
[----:B------:R-:W-:Y:S02]  /*1b70*/  IMAD.MOV.U32 R38, RZ, RZ, R61 ;  /* 0x000000ffff267224 */ /* 0x000fe400078e003d */
[----:B------:R-:W-:Y:S01]  /*1b80*/  IMAD.MOV.U32 R54, RZ, RZ, R55 ;  /* 0x000000ffff367224 */ /* 0x000fe200078e0037 */
[----:B------:R-:W-:Y:S06]  /*1b90*/  @P0 BRA `(.L_x_1) ;  /* 0xfffffff400c00947 */ /* 0x000fec000383ffff */
[----:B------:R-:W-:Y:S02]  /*1ba0*/  F2FP.F16.F32.PACK_AB R27, R31, R27 ;  /* 0x0000001b1f1b723e */ /* 0x000fe400000000ff */
[----:B------:R-:W-:Y:S02]  /*1bb0*/  F2FP.F16.F32.PACK_AB R26, R30, R26 ;  /* 0x0000001a1e1a723e */ /* 0x000fe400000000ff */
[----:B------:R-:W-:Y:S02]  /*1bc0*/  F2FP.F16.F32.PACK_AB R25, R29, R25 ;  /* 0x000000191d19723e */ /* 0x000fe400000000ff */
[----:B------:R-:W-:-:S07]  /*1bd0*/  F2FP.F16.F32.PACK_AB R24, R28, R24 ;  /* 0x000000181c18723e */ /* 0x000fce00000000ff */
.L_x_0:
[----:B------:R-:W-:Y:S01]  /*1be0*/  SHF.R.S32.HI R13, RZ, 0x5, R0 ;  /* 0x00000005ff0d7819 */ /* 0x000fe20000011400 */
[C---:B------:R-:W-:Y:S01]  /*1bf0*/  IMAD.SHL.U32 R11, R0.reuse, 0x20, RZ ;  /* 0x00000020000b7824 */ /* 0x040fe200078e00ff */
[----:B------:R-:W-:Y:S01]  /*1c00*/  LOP3.LUT R12, R0, 0x40, RZ, 0xc0, !PT ;  /* 0x00000040000c7812 */ /* 0x000fe200078ec0ff */
[----:B------:R-:W-:Y:S01]  /*1c10*/  BAR.SYNC.DEFER_BLOCKING 0x0 ;  /* 0x0000000000007b1d */ /* 0x000fe20000010000 */
[----:B------:R-:W-:Y:S02]  /*1c20*/  SGXT R13, R13, 0x1 ;  /* 0x000000010d0d781a */ /* 0x000fe40000000200 */
[----:B------:R-:W-:Y:S02]  /*1c30*/  R2UR UR4, R12 ;  /* 0x000000000c0472ca */ /* 0x000fe400000e0000 */
[----:B------:R-:W-:-:S03]  /*1c40*/  LOP3.LUT R12, R0, 0x180, RZ, 0xc0, !PT ;  /* 0x00000180000c7812 */ /* 0x000fc600078ec0ff */
[----:B------:R-:W0:Y:S01]  /*1c50*/  LDC R31, c[0x0][0x248] ;  /* 0x00009200ff1f7b82 */ /* 0x000e220000000800 */
[----:B------:R-:W-:Y:S01]  /*1c60*/  LOP3.LUT R11, R11, 0x60, RZ, 0xc0, !PT ;  /* 0x000000600b0b7812 */ /* 0x000fe200078ec0ff */
[----:B------:R-:W-:Y:S01]  /*1c70*/  ULDC.64 UR8, c[0x0][0x228] ;  /* 0x00008a0000087ab9 */ /* 0x000fe20000000a00 */
[----:B------:R-:W-:Y:S01]  /*1c80*/  LOP3.LUT R13, R13, 0x4040, RZ, 0xc0, !PT ;  /* 0x000040400d0d7812 */ /* 0x000fe200078ec0ff */
[----:B------:R-:W-:Y:S01]  /*1c90*/  ULDC UR5, c[0x0][0x244] ;  /* 0x0000910000057ab9 */ /* 0x000fe20000000800 */
[----:B------:R-:W-:Y:S01]  /*1ca0*/  ISETP.GE.AND P0, PT, R10, UR8, PT ;  /* 0x000000080a007c0c */ /* 0x000fe2000bf06270 */
[----:B------:R-:W-:Y:S01]  /*1cb0*/  IMAD R11, R12, 0x8, R11 ;  /* 0x000000080c0b7824 */ /* 0x000fe200078e020b */
[----:B------:R-:W-:Y:S01]  /*1cc0*/  LOP3.LUT R14, R13, 0x1c, R0, 0xf8, !PT ;  /* 0x0000001c0d0e7812 */ /* 0x000fe200078ef800 */
[C---:B------:R-:W-:Y:S01]  /*1cd0*/  IMAD.SHL.U32 R13, R0.reuse, 0x400, RZ ;  /* 0x00000400000d7824 */ /* 0x040fe200078e00ff */
[----:B------:R-:W-:Y:S01]  /*1ce0*/  ULDC.64 UR6, c[0x0][0x220] ;  /* 0x0000880000067ab9 */ /* 0x000fe20000000a00 */
[----:B------:R-:W-:Y:S01]  /*1cf0*/  IMAD.SHL.U32 R0, R0, 0x4, RZ ;  /* 0x0000000400007824 */ /* 0x000fe200078e00ff */
[----:B------:R-:W-:Y:S01]  /*1d00*/  LOP3.LUT R11, R14, R11, RZ, 0x3c, !PT ;  /* 0x0000000b0e0b7212 */ /* 0x000fe200078e3cff */
[----:B------:R-:W-:Y:S01]  /*1d10*/  IMAD.U32 R14, RZ, RZ, UR4 ;  /* 0x00000004ff0e7e24 */ /* 0x000fe2000f8e00ff */
[----:B------:R-:W-:Y:S01]  /*1d20*/  ULEA UR4, UR4, UR12, 0x3 ;  /* 0x0000000c04047291 */ /* 0x000fe2000f8e183f */
[----:B------:R-:W-:Y:S01]  /*1d30*/  IMAD R10, R10, UR5, RZ ;  /* 0x000000050a0a7c24 */ /* 0x000fe2000f8e02ff */
[----:B------:R-:W-:Y:S01]  /*1d40*/  LOP3.LUT R13, R13, 0x60fc, R0, 0xc8, !PT ;  /* 0x000060fc0d0d7812 */ /* 0x000fe200078ec800 */
[----:B------:R-:W-:Y:S01]  /*1d50*/  IMAD R11, R14, 0x2, R11 ;  /* 0x000000020e0b7824 */ /* 0x000fe200078e020b */
[----:B------:R-:W-:-:S02]  /*1d60*/  SHF.R.U32.HI R0, RZ, 0x2, R12 ;  /* 0x00000002ff007819 */ /* 0x000fc4000001160c */
[C---:B------:R-:W-:Y:S02]  /*1d70*/  ISETP.LT.AND P1, PT, R2.reuse, UR9, !P0 ;  /* 0x0000000902007c0c */ /* 0x040fe4000c721270 */
[----:B------:R-:W-:Y:S01]  /*1d80*/  LOP3.LUT R12, R11, 0x20, RZ, 0x3c, !PT ;  /* 0x000000200b0c7812 */ /* 0x000fe200078e3cff */
[----:B------:R-:W-:Y:S01]  /*1d90*/  STS [R11+UR12], R24 ;  /* 0x000000180b007988 */ /* 0x000fe2000800080c */
[----:B------:R-:W-:Y:S01]  /*1da0*/  LOP3.LUT R14, R13, R0, RZ, 0x3c, !PT ;  /* 0x000000000d0e7212 */ /* 0x000fe200078e3cff */
[----:B0-----:R-:W-:Y:S01]  /*1db0*/  IMAD R0, R2, R31, RZ ;  /* 0x0000001f02007224 */ /* 0x001fe200078e02ff */
[----:B------:R-:W-:Y:S01]  /*1dc0*/  ISETP.LT.AND P2, PT, R3, UR9, !P0 ;  /* 0x0000000903007c0c */ /* 0x000fe2000c741270 */
[----:B------:R0:W-:Y:S01]  /*1dd0*/  STS [R11+UR12+0x200], R25 ;  /* 0x000200190b007988 */ /* 0x0001e2000800080c */
[----:B------:R-:W-:Y:S02]  /*1de0*/  ISETP.LT.AND P5, PT, R4, UR9, !P0 ;  /* 0x0000000904007c0c */ /* 0x000fe4000c7a1270 */
[----:B------:R-:W-:Y:S01]  /*1df0*/  ISETP.LT.AND P4, PT, R5, UR9, !P0 ;  /* 0x0000000905007c0c */ /* 0x000fe2000c781270 */
[----:B------:R-:W-:Y:S04]  /*1e00*/  STS [R12+UR12+0x2000], R26 ;  /* 0x0020001a0c007988 */ /* 0x000fe8000800080c */
[----:B------:R1:W-:Y:S01]  /*1e10*/  STS [R12+UR12+0x2200], R27 ;  /* 0x0022001b0c007988 */ /* 0x0003e2000800080c */
[C---:B0-----:R-:W-:Y:S01]  /*1e20*/  IMAD R11, R31.reuse, 0x8, R0 ;  /* 0x000000081f0b7824 */ /* 0x041fe200078e0200 */
[----:B------:R-:W-:Y:S03]  /*1e30*/  BAR.SYNC.DEFER_BLOCKING 0x0 ;  /* 0x0000000000007b1d */ /* 0x000fe60000010000 */
[----:B------:R-:W-:Y:S01]  /*1e40*/  IMAD R13, R31, 0x8, R11 ;  /* 0x000000081f0d7824 */ /* 0x000fe200078e020b */
[----:B-1----:R-:W-:-:S04]  /*1e50*/  LEA R27, P3, R10, UR6, 0x1 ;  /* 0x000000060a1b7c11 */ /* 0x002fc8000f8608ff */
[----:B------:R-:W-:Y:S02]  /*1e60*/  LEA.HI.X.SX32 R29, R10, UR7, 0x1, P3 ;  /* 0x000000070a1d7c11 */ /* 0x000fe400098f0eff */
[CC--:B------:R-:W-:Y:S02]  /*1e70*/  LEA R2, P3, R0.reuse, R27.reuse, 0x1 ;  /* 0x0000001b00027211 */ /* 0x0c0fe400078608ff */
[----:B------:R-:W-:Y:S02]  /*1e80*/  LEA R4, P6, R11, R27, 0x1 ;  /* 0x0000001b0b047211 */ /* 0x000fe400078c08ff */
[-C--:B------:R-:W-:Y:S01]  /*1e90*/  LEA.HI.X.SX32 R3, R0, R29.reuse, 0x1, P3 ;  /* 0x0000001d00037211 */ /* 0x080fe200018f0eff */
[----:B------:R-:W-:Y:S01]  /*1ea0*/  IMAD R0, R31, 0x8, R13 ;  /* 0x000000081f007824 */ /* 0x000fe200078e020d */
[----:B------:R-:W-:Y:S02]  /*1eb0*/  ISETP.LT.AND P3, PT, R6, UR9, !P0 ;  /* 0x0000000906007c0c */ /* 0x000fe4000c761270 */
[----:B------:R-:W-:Y:S01]  /*1ec0*/  LEA.HI.X.SX32 R5, R11, R29, 0x1, P6 ;  /* 0x0000001d0b057211 */ /* 0x000fe200030f0eff */
[C---:B------:R-:W-:Y:S01]  /*1ed0*/  IMAD R6, R31.reuse, 0x8, R0 ;  /* 0x000000081f067824 */ /* 0x040fe200078e0200 */
[----:B------:R-:W0:Y:S03]  /*1ee0*/  LDS R19, [R14+UR4] ;  /* 0x000000040e137984 */ /* 0x000e260008000800 */
[C---:B------:R-:W-:Y:S01]  /*1ef0*/  IMAD R16, R31.reuse, 0x8, R6 ;  /* 0x000000081f107824 */ /* 0x040fe200078e0206 */
[----:B------:R-:W1:Y:S03]  /*1f00*/  LDS R21, [R14+UR4+0x400] ;  /* 0x000400040e157984 */ /* 0x000e660008000800 */
[----:B------:R-:W-:Y:S01]  /*1f10*/  IMAD R17, R31, 0x8, R16 ;  /* 0x000000081f117824 */ /* 0x000fe200078e0210 */
[----:B------:R-:W2:Y:S04]  /*1f20*/  LDS R23, [R14+UR4+0x800] ;  /* 0x000800040e177984 */ /* 0x000ea80008000800 */
[----:B------:R3:W4:Y:S02]  /*1f30*/  LDS R25, [R14+UR4+0xc00] ;  /* 0x000c00040e197984 */ /* 0x0007240008000800 */
[----:B---3--:R-:W-:-:S04]  /*1f40*/  LEA R14, P6, R6, R27, 0x1 ;  /* 0x0000001b060e7211 */ /* 0x008fc800078c08ff */
[----:B------:R-:W-:Y:S02]  /*1f50*/  LEA.HI.X.SX32 R15, R6, R29, 0x1, P6 ;  /* 0x0000001d060f7211 */ /* 0x000fe400030f0eff */
[----:B0-----:R-:W-:Y:S01]  /*1f60*/  PRMT R11, R19, 0x7632, R11 ;  /* 0x00007632130b7816 */ /* 0x001fe2000000000b */
[----:B------:R0:W-:Y:S01]  /*1f70*/  @P1 STG.E.U16 desc[UR14][R2.64], R19 ;  /* 0x0000001302001986 */ /* 0x0001e2000c10150e */
[----:B------:R-:W-:-:S03]  /*1f80*/  LEA R10, P1, R13, R27, 0x1 ;  /* 0x0000001b0d0a7211 */ /* 0x000fc600078208ff */
[----:B------:R3:W-:Y:S01]  /*1f90*/  @P2 STG.E.U16 desc[UR14][R4.64], R11 ;  /* 0x0000000b04002986 */ /* 0x0007e2000c10150e */
[-C--:B------:R-:W-:Y:S02]  /*1fa0*/  LEA R12, P2, R0, R27.reuse, 0x1 ;  /* 0x0000001b000c7211 */ /* 0x080fe400078408ff */
[----:B0-----:R-:W-:Y:S02]  /*1fb0*/  LEA R2, P6, R16, R27, 0x1 ;  /* 0x0000001b10027211 */ /* 0x001fe400078c08ff */
[-C--:B---3--:R-:W-:Y:S02]  /*1fc0*/  LEA.HI.X.SX32 R11, R13, R29.reuse, 0x1, P1 ;  /* 0x0000001d0d0b7211 */ /* 0x088fe400008f0eff */
[----:B------:R-:W-:Y:S01]  /*1fd0*/  LEA.HI.X.SX32 R13, R0, R29, 0x1, P2 ;  /* 0x0000001d000d7211 */ /* 0x000fe200010f0eff */
[----:B------:R-:W-:Y:S01]  /*1fe0*/  IMAD R0, R31, 0x8, R17 ;  /* 0x000000081f007824 */ /* 0x000fe200078e0211 */
[----:B------:R-:W-:Y:S01]  /*1ff0*/  LEA R4, P1, R17, R27, 0x1 ;  /* 0x0000001b11047211 */ /* 0x000fe200078208ff */
[----:B-1----:R0:W-:Y:S01]  /*2000*/  @P5 STG.E.U16 desc[UR14][R10.64], R21 ;  /* 0x000000150a005986 */ /* 0x0021e2000c10150e */
[----:B------:R-:W-:-:S02]  /*2010*/  ISETP.LT.AND P2, PT, R7, UR9, !P0 ;  /* 0x0000000907007c0c */ /* 0x000fc4000c741270 */
[-C--:B------:R-:W-:Y:S02]  /*2020*/  LEA.HI.X.SX32 R3, R16, R29.reuse, 0x1, P6 ;  /* 0x0000001d10037211 */ /* 0x080fe400030f0eff */
[----:B------:R-:W-:Y:S02]  /*2030*/  LEA.HI.X.SX32 R5, R17, R29, 0x1, P1 ;  /* 0x0000001d11057211 */ /* 0x000fe400008f0eff */
[----:B------:R-:W-:Y:S02]  /*2040*/  LEA R6, P6, R0, R27, 0x1 ;  /* 0x0000001b00067211 */ /* 0x000fe400078c08ff */
[----:B------:R-:W-:Y:S02]  /*2050*/  ISETP.LT.AND P1, PT, R8, UR9, !P0 ;  /* 0x0000000908007c0c */ /* 0x000fe4000c721270 */
[----:B------:R-:W-:Y:S02]  /*2060*/  ISETP.LT.AND P0, PT, R9, UR9, !P0 ;  /* 0x0000000909007c0c */ /* 0x000fe4000c701270 */
[----:B------:R-:W-:-:S02]  /*2070*/  LEA.HI.X.SX32 R7, R0, R29, 0x1, P6 ;  /* 0x0000001d00077211 */ /* 0x000fc400030f0eff */
[----:B------:R-:W-:Y:S02]  /*2080*/  PRMT R0, R21, 0x7632, R0 ;  /* 0x0000763215007816 */ /* 0x000fe40000000000 */
[----:B--2---:R-:W-:-:S03]  /*2090*/  PRMT R8, R23, 0x7632, R8 ;  /* 0x0000763217087816 */ /* 0x004fc60000000008 */
[----:B------:R0:W-:Y:S04]  /*20a0*/  @P4 STG.E.U16 desc[UR14][R12.64], R0 ;  /* 0x000000000c004986 */ /* 0x0001e8000c10150e */
[----:B------:R0:W-:Y:S04]  /*20b0*/  @P3 STG.E.U16 desc[UR14][R14.64], R23 ;  /* 0x000000170e003986 */ /* 0x0001e8000c10150e */
[----:B------:R0:W-:Y:S04]  /*20c0*/  @P2 STG.E.U16 desc[UR14][R2.64], R8 ;  /* 0x0000000802002986 */ /* 0x0001e8000c10150e */
[----:B----4-:R0:W-:Y:S01]  /*20d0*/  @P1 STG.E.U16 desc[UR14][R4.64], R25 ;  /* 0x0000001904001986 */ /* 0x0101e2000c10150e */
[----:B------:R-:W-:Y:S05]  /*20e0*/  @!P0 EXIT ;  /* 0x000000000000894d */ /* 0x000fea0003800000 */
[----:B0-----:R-:W-:-:S05]  /*20f0*/  PRMT R3, R25, 0x7632, R3 ;  /* 0x0000763219037816 */ /* 0x001fca0000000003 */
[----:B------:R-:W-:Y:S01]  /*2100*/  STG.E.U16 desc[UR14][R6.64], R3 ;  /* 0x0000000306007986 */ /* 0x000fe2000c10150e */
[----:B------:R-:W-:Y:S05]  /*2110*/  EXIT ;  /* 0x000000000000794d */ /* 0x000fea0003800000 */
.L_x_2:
[----:B------:R-:W-:-:S00]  /*2120*/  BRA `(.L_x_2) ;  /* 0xfffffffc00fc7947 */ /* 0x000fc0000383ffff */
[----:B------:R-:W-:-:S00]  /*2130*/  NOP ;  /* 0x0000000000007918 */ /* 0x000fc00000000000 */
        /* <DEDUP_REMOVED lines=12> */
.L_x_3:


//--------------------- .nv.shared.matmul_kernel  --------------------------
	.section	.nv.shared.matmul_kernel,"aw",@nobits
	.sectionflags	@""
	.align	16
	.zero		1024


//--------------------- .nv.shared.reserved.0     --------------------------
	.section	.nv.shared.reserved.0,"aw",@nobits
	.weak		__nv_reservedSMEM_offset_0_alias
	.size		__nv_reservedSMEM_offset_0_alias, 0, 0
	.other		__nv_reservedSMEM_offset_0_alias,@"STO_CUDA_RESERVED_SHARED STV_DEFAULT"
__nv_reservedSMEM_offset_0_alias:
	.zero		0


//--------------------- .nv.constant0.matmul_kernel --------------------------
	.section	.nv.constant0.matmul_kernel,"a",@progbits
	.sectionflags	@""
	.align	4
.nv.constant0.matmul_kernel:
	.zero		608


//--------------------- SYMBOLS --------------------------

	.type		.nv.reservedSmem.offset0,@object
	.size		.nv.reservedSmem.offset0,0x4
